def matmul_kernel(
    a_ptr,
    b_ptr,
    c_ptr,
    M,
    N,
    K,
    stride_am,
    stride_ak,
    stride_bk,
    stride_bn,
    stride_cm,
    stride_cn,
    BLOCK_M: tl.constexpr,
    BLOCK_N: tl.constexpr,
    BLOCK_K: tl.constexpr,
    GROUP_M: tl.constexpr,
):
    pid = tl.program_id(axis=0)
    num_pid_m = tl.cdiv(M, BLOCK_M)
    num_pid_n = tl.cdiv(N, BLOCK_N)
    num_pid_in_group = GROUP_M * num_pid_n
    group_id = pid // num_pid_in_group
    first_pid_m = group_id * GROUP_M
    group_size_m = min(num_pid_m - first_pid_m, GROUP_M)
    pid_m = first_pid_m + ((pid % num_pid_in_group) % group_size_m)
    pid_n = (pid % num_pid_in_group) // group_size_m

    offs_am = (pid_m * BLOCK_M + tl.arange(0, BLOCK_M)) % M
    offs_bn = (pid_n * BLOCK_N + tl.arange(0, BLOCK_N)) % N
    offs_k = tl.arange(0, BLOCK_K)
    a_ptrs = a_ptr + offs_am[:, None] * stride_am + offs_k[None, :] * stride_ak
    b_ptrs = b_ptr + offs_k[:, None] * stride_bk + offs_bn[None, :] * stride_bn

    acc = tl.zeros((BLOCK_M, BLOCK_N), dtype=tl.float32)
    for kk in range(0, tl.cdiv(K, BLOCK_K)):
        a = tl.load(a_ptrs, mask=offs_k[None, :] < K - kk * BLOCK_K, other=0.0)
        b = tl.load(b_ptrs, mask=offs_k[:, None] < K - kk * BLOCK_K, other=0.0)
        acc = tl.dot(a, b, acc)
        a_ptrs += BLOCK_K * stride_ak
        b_ptrs += BLOCK_K * stride_bk

    c = acc.to(c_ptr.dtype.element_ty)
    offs_cm = pid_m * BLOCK_M + tl.arange(0, BLOCK_M)
    offs_cn = pid_n * BLOCK_N + tl.arange(0, BLOCK_N)
    c_ptrs = c_ptr + offs_cm[:, None] * stride_cm + offs_cn[None, :] * stride_cn
    mask = (offs_cm[:, None] < M) & (offs_cn[None, :] < N)
    tl.store(c_ptrs, c, mask=mask)

# config = {"BLOCK_K": 32, "BLOCK_M": 128, "BLOCK_N": 64, "GROUP_M": 8, "arch": "sm_100", "dtype": "bf16", "num_ctas": 1, "num_stages": 3, "num_warps": 2}
# arch = sm_100


// ===== COMPILED SASS (sm_100a) =====

	.target	sm_100a

	.elftype	@"ET_EXEC"


//--------------------- .note.nv.tkinfo           --------------------------
	.section	.note.nv.tkinfo,"",@"SHT_NOTE"
	.sectionflags	@"SHF_NOTE_NV_TKINFO"
	.tkinfo
        /*0018*/ 	.word	0x00000081
        /*0030*/ 	.string	""
        /*0030*/ 	.string	"ptxas-blackwell"
        /*0030*/ 	.string	"Cuda compilation tools, release 12.9, V12.9.86"
        /*0030*/ 	.string	"Build cuda_12.9.r12.9/compiler.36037853_0"
        /*0030*/ 	.string	"-v  -suppress-debug-info  -lineinfo  -arch sm_100a "



//--------------------- .note.nv.cuver            --------------------------
	.section	.note.nv.cuver,"",@"SHT_NOTE"
	.sectionflags	@"SHF_NOTE_NV_CUVER"
        /*0018*/ 	.short	0x0001
        /*001a*/ 	.short	0x0064
        /*001c*/ 	.short	0x0001
        /*001e*/ 	.short	0x0000
        /*0020*/ 	.short	0x0001
        /*0022*/ 	.short	0x0000


//--------------------- .nv.info                  --------------------------
	.section	.nv.info,"",@"SHT_CUDA_INFO"
	.align	4


	//----- nvinfo : EIATTR_REGCOUNT
	.align		4
        /*0000*/ 	.byte	0x04, 0x2f
        /*0002*/ 	.short	(.L_1 - .L_0)
	.align		4
.L_0:
        /*0004*/ 	.word	index@(matmul_kernel)
        /*0008*/ 	.word	0x000000ff


	//----- nvinfo : EIATTR_FRAME_SIZE
	.align		4
.L_1:
        /*000c*/ 	.byte	0x04, 0x11
        /*000e*/ 	.short	(.L_3 - .L_2)
	.align		4
.L_2:
        /*0010*/ 	.word	index@(matmul_kernel)
        /*0014*/ 	.word	0x000002f8


	//----- nvinfo : EIATTR_MIN_STACK_SIZE
	.align		4
.L_3:
        /*0018*/ 	.byte	0x04, 0x12
        /*001a*/ 	.short	(.L_5 - .L_4)
	.align		4
.L_4:
        /*001c*/ 	.word	index@(matmul_kernel)
        /*0020*/ 	.word	0x000002f8
.L_5:


//--------------------- .nv.info.matmul_kernel    --------------------------
	.section	.nv.info.matmul_kernel,"",@"SHT_CUDA_INFO"
	.sectionflags	@""
	.align	4


	//----- nvinfo : EIATTR_CUDA_API_VERSION
	.align		4
        /*0000*/ 	.byte	0x04, 0x37
        /*0002*/ 	.short	(.L_7 - .L_6)
.L_6:
        /*0004*/ 	.word	0x00000081


	//----- nvinfo : EIATTR_KPARAM_INFO
	.align		4
.L_7:
        /*0008*/ 	.byte	0x04, 0x17
        /*000a*/ 	.short	(.L_9 - .L_8)
.L_8:
        /*000c*/ 	.word	0x00000000
        /*0010*/ 	.short	0x000d
        /*0012*/ 	.short	0x0048
        /*0014*/ 	.byte	0x00, 0xf4, 0x21, 0x00


	//----- nvinfo : EIATTR_KPARAM_INFO
	.align		4
.L_9:
        /*0018*/ 	.byte	0x04, 0x17
        /*001a*/ 	.short	(.L_11 - .L_10)
.L_10:
        /*001c*/ 	.word	0x00000000
        /*0020*/ 	.short	0x000c
        /*0022*/ 	.short	0x0040
        /*0024*/ 	.byte	0x00, 0xf4, 0x21, 0x00


	//----- nvinfo : EIATTR_KPARAM_INFO
	.align		4
.L_11:
        /*0028*/ 	.byte	0x04, 0x17
        /*002a*/ 	.short	(.L_13 - .L_12)
.L_12:
        /*002c*/ 	.word	0x00000000
        /*0030*/ 	.short	0x000b
        /*0032*/ 	.short	0x0038
        /*0034*/ 	.byte	0x00, 0xf0, 0x11, 0x00


	//----- nvinfo : EIATTR_KPARAM_INFO
	.align		4
.L_13:
        /*0038*/ 	.byte	0x04, 0x17
        /*003a*/ 	.short	(.L_15 - .L_14)
.L_14:
        /*003c*/ 	.word	0x00000000
        /*0040*/ 	.short	0x000a
        /*0042*/ 	.short	0x0034
        /*0044*/ 	.byte	0x00, 0xf0, 0x11, 0x00


	//----- nvinfo : EIATTR_KPARAM_INFO
	.align		4
.L_15:
        /*0048*/ 	.byte	0x04, 0x17
        /*004a*/ 	.short	(.L_17 - .L_16)
.L_16:
        /*004c*/ 	.word	0x00000000
        /*0050*/ 	.short	0x0009
        /*0052*/ 	.short	0x0030
        /*0054*/ 	.byte	0x00, 0xf0, 0x11, 0x00


	//----- nvinfo : EIATTR_KPARAM_INFO
	.align		4
.L_17:
        /*0058*/ 	.byte	0x04, 0x17
        /*005a*/ 	.short	(.L_19 - .L_18)
.L_18:
        /*005c*/ 	.word	0x00000000
        /*0060*/ 	.short	0x0008
        /*0062*/ 	.short	0x002c
        /*0064*/ 	.byte	0x00, 0xf0, 0x11, 0x00


	//----- nvinfo : EIATTR_KPARAM_INFO
	.align		4
.L_19:
        /*0068*/ 	.byte	0x04, 0x17
        /*006a*/ 	.short	(.L_21 - .L_20)
.L_20:
        /*006c*/ 	.word	0x00000000
        /*0070*/ 	.short	0x0007
        /*0072*/ 	.short	0x0028
        /*0074*/ 	.byte	0x00, 0xf0, 0x11, 0x00


	//----- nvinfo : EIATTR_KPARAM_INFO
	.align		4
.L_21:
        /*0078*/ 	.byte	0x04, 0x17
        /*007a*/ 	.short	(.L_23 - .L_22)
.L_22:
        /*007c*/ 	.word	0x00000000
        /*0080*/ 	.short	0x0006
        /*0082*/ 	.short	0x0024
        /*0084*/ 	.byte	0x00, 0xf0, 0x11, 0x00


	//----- nvinfo : EIATTR_KPARAM_INFO
	.align		4
.L_23:
        /*0088*/ 	.byte	0x04, 0x17
        /*008a*/ 	.short	(.L_25 - .L_24)
.L_24:
        /*008c*/ 	.word	0x00000000
        /*0090*/ 	.short	0x0005
        /*0092*/ 	.short	0x0020
        /*0094*/ 	.byte	0x00, 0xf0, 0x11, 0x00


	//----- nvinfo : EIATTR_KPARAM_INFO
	.align		4
.L_25:
        /*0098*/ 	.byte	0x04, 0x17
        /*009a*/ 	.short	(.L_27 - .L_26)
.L_26:
        /*009c*/ 	.word	0x00000000
        /*00a0*/ 	.short	0x0004
        /*00a2*/ 	.short	0x001c
        /*00a4*/ 	.byte	0x00, 0xf0, 0x11, 0x00


	//----- nvinfo : EIATTR_KPARAM_INFO
	.align		4
.L_27:
        /*00a8*/ 	.byte	0x04, 0x17
        /*00aa*/ 	.short	(.L_29 - .L_28)
.L_28:
        /*00ac*/ 	.word	0x00000000
        /*00b0*/ 	.short	0x0003
        /*00b2*/ 	.short	0x0018
        /*00b4*/ 	.byte	0x00, 0xf0, 0x11, 0x00


	//----- nvinfo : EIATTR_KPARAM_INFO
	.align		4
.L_29:
        /*00b8*/ 	.byte	0x04, 0x17
        /*00ba*/ 	.short	(.L_31 - .L_30)
.L_30:
        /*00bc*/ 	.word	0x00000000
        /*00c0*/ 	.short	0x0002
        /*00c2*/ 	.short	0x0010
        /*00c4*/ 	.byte	0x00, 0xf4, 0x21, 0x00


	//----- nvinfo : EIATTR_KPARAM_INFO
	.align		4
.L_31:
        /*00c8*/ 	.byte	0x04, 0x17
        /*00ca*/ 	.short	(.L_33 - .L_32)
.L_32:
        /*00cc*/ 	.word	0x00000000
        /*00d0*/ 	.short	0x0001
        /*00d2*/ 	.short	0x0008
        /*00d4*/ 	.byte	0x00, 0xf4, 0x21, 0x00


	//----- nvinfo : EIATTR_KPARAM_INFO
	.align		4
.L_33:
        /*00d8*/ 	.byte	0x04, 0x17
        /*00da*/ 	.short	(.L_35 - .L_34)
.L_34:
        /*00dc*/ 	.word	0x00000000
        /*00e0*/ 	.short	0x0000
        /*00e2*/ 	.short	0x0000
        /*00e4*/ 	.byte	0x00, 0xf4, 0x21, 0x00


	//----- nvinfo : EIATTR_SPARSE_MMA_MASK
	.align		4
.L_35:
        /*00e8*/ 	.byte	0x03, 0x50
        /*00ea*/ 	.short	0x0000


	//----- nvinfo : EIATTR_MAXREG_COUNT
	.align		4
        /*00ec*/ 	.byte	0x03, 0x1b
        /*00ee*/ 	.short	0x00ff


	//----- nvinfo : EIATTR_NUM_BARRIERS
	.align		4
        /*00f0*/ 	.byte	0x02, 0x4c
        /*00f2*/ 	.byte	0x01
	.zero		1


	//----- nvinfo : EIATTR_ANNOTATIONS
	.align		4
        /*00f4*/ 	.byte	0x04, 0x55
        /*00f6*/ 	.short	(.L_37 - .L_36)


	//   ....[0]....
.L_36:
        /*00f8*/ 	.word	0x00000001
        /*00fc*/ 	.byte	0x20, 0x07, 0x00, 0x00, 0x01, 0x00, 0x00, 0x00, 0x30, 0x07, 0x00, 0x00, 0x01, 0x00, 0x00, 0x00
        /* <DEDUP_REMOVED lines=142> */
        /*09ec*/ 	.byte	0x50, 0x76, 0x00, 0x00, 0x01, 0x00, 0x00, 0x00, 0x70, 0x76, 0x00, 0x00


	//----- nvinfo : EIATTR_VRC_CTA_INIT_COUNT
	.align		4
.L_37:
        /*09f8*/ 	.byte	0x02, 0x4a
	.zero		1
	.zero		1


	//----- nvinfo : EIATTR_EXIT_INSTR_OFFSETS
	.align		4
        /*09fc*/ 	.byte	0x04, 0x1c
        /*09fe*/ 	.short	(.L_39 - .L_38)


	//   ....[0]....
.L_38:
        /*0a00*/ 	.word	0x0000a910


	//   ....[1]....
        /*0a04*/ 	.word	0x0000a940


	//----- nvinfo : EIATTR_REQNTID
	.align		4
.L_39:
        /*0a08*/ 	.byte	0x04, 0x10
        /*0a0a*/ 	.short	(.L_41 - .L_40)
.L_40:
        /*0a0c*/ 	.word	0x00000040
        /*0a10*/ 	.word	0x00000001
        /*0a14*/ 	.word	0x00000001


	//----- nvinfo : EIATTR_CBANK_PARAM_SIZE
	.align		4
.L_41:
        /*0a18*/ 	.byte	0x03, 0x19
        /*0a1a*/ 	.short	0x0050


	//----- nvinfo : EIATTR_PARAM_CBANK
	.align		4
        /*0a1c*/ 	.byte	0x04, 0x0a
        /*0a1e*/ 	.short	(.L_43 - .L_42)
	.align		4
.L_42:
        /*0a20*/ 	.word	index@(.nv.constant0.matmul_kernel)
        /*0a24*/ 	.short	0x0380
        /*0a26*/ 	.short	0x0050


	//----- nvinfo : EIATTR_SW_WAR
	.align		4
.L_43:
        /*0a28*/ 	.byte	0x04, 0x36
        /*0a2a*/ 	.short	(.L_45 - .L_44)
.L_44:
        /*0a2c*/ 	.word	0x00000008
.L_45:


//--------------------- .nv.compat                --------------------------
	.section	.nv.compat,"",@"SHT_CUDA_COMPAT_INFO"
	.align	4
        /*0000*/ 	.byte	0x02, 0x02, 0x01, 0x00, 0x02, 0x05, 0x05, 0x00, 0x02, 0x03, 0x00, 0x00, 0x02, 0x06, 0x01, 0x00


//--------------------- .nv.callgraph             --------------------------
	.section	.nv.callgraph,"",@"SHT_CUDA_CALLGRAPH"
	.align	4
	.sectionentsize	8
	.align		4
        /*0000*/ 	.word	0x00000000
	.align		4
        /*0004*/ 	.word	0xffffffff
	.align		4
        /*0008*/ 	.word	0x00000000
	.align		4
        /*000c*/ 	.word	0xfffffffe
	.align		4
        /*0010*/ 	.word	0x00000000
	.align		4
        /*0014*/ 	.word	0xfffffffd
	.align		4
        /*0018*/ 	.word	0x00000000
	.align		4
        /*001c*/ 	.word	0xfffffffc


//--------------------- .text.matmul_kernel       --------------------------
	.section	.text.matmul_kernel,"ax",@progbits
	.align	128
        .global         matmul_kernel
        .type           matmul_kernel,@function
        .size           matmul_kernel,(.L_x_3 - matmul_kernel)
        .other          matmul_kernel,@"STO_CUDA_ENTRY STV_DEFAULT"
matmul_kernel:
.text.matmul_kernel:
[----:B------:R-:W0:Y:S08]  /*0000*/  LDC R1, c[0x0][0x37c] ;  /* 0x0000df00ff017b82 */ /* 0x000e300000000800 */
[----:B------:R-:W1:Y:S01]  /*0010*/  LDC.64 R2, c[0x0][0x398] ;  /* 0x0000e600ff027b82 */ /* 0x000e620000000a00 */
[----:B------:R-:W2:Y:S01]  /*0020*/  S2R R7, SR_CTAID.X ;  /* 0x0000000000077919 */ /* 0x000ea20000002500 */
[----:B------:R-:W3:Y:S01]  /*0030*/  LDCU UR4, c[0x0][0x3a0] ;  /* 0x00007400ff0477ac */ /* 0x000ee20008000800 */
[----:B0-----:R-:W-:Y:S01]  /*0040*/  VIADD R1, R1, 0xfffffd08 ;  /* 0xfffffd0801017836 */ /* 0x001fe20000000000 */
[----:B------:R-:W-:-:S02]  /*0050*/  CS2R R14, SRZ ;  /* 0x00000000000e7805 */ /* 0x000fc4000001ff00 */
[----:B------:R-:W-:Y:S02]  /*0060*/  CS2R R16, SRZ ;  /* 0x0000000000107805 */ /* 0x000fe4000001ff00 */
[----:B------:R-:W-:Y:S02]  /*0070*/  CS2R R18, SRZ ;  /* 0x0000000000127805 */ /* 0x000fe4000001ff00 */
[----:B------:R-:W-:Y:S02]  /*0080*/  CS2R R24, SRZ ;  /* 0x0000000000187805 */ /* 0x000fe4000001ff00 */
[----:B------:R-:W-:Y:S02]  /*0090*/  CS2R R26, SRZ ;  /* 0x00000000001a7805 */ /* 0x000fe4000001ff00 */
[----:B------:R-:W-:Y:S02]  /*00a0*/  CS2R R28, SRZ ;  /* 0x00000000001c7805 */ /* 0x000fe4000001ff00 */
        /* <DEDUP_REMOVED lines=9> */
[----:B------:R-:W-:Y:S01]  /*0140*/  CS2R R96, SRZ ;  /* 0x0000000000607805 */ /* 0x000fe2000001ff00 */
[----:B---3--:R-:W-:Y:S01]  /*0150*/  UIADD3 UR4, UPT, UPT, UR4, 0x1f, URZ ;  /* 0x0000001f04047890 */ /* 0x008fe2000fffe0ff */
[----:B------:R-:W-:Y:S02]  /*0160*/  CS2R R98, SRZ ;  /* 0x0000000000627805 */ /* 0x000fe4000001ff00 */
[----:B------:R-:W-:Y:S02]  /*0170*/  CS2R R92, SRZ ;  /* 0x00000000005c7805 */ /* 0x000fe4000001ff00 */
[----:B------:R-:W-:Y:S01]  /*0180*/  CS2R R94, SRZ ;  /* 0x00000000005e7805 */ /* 0x000fe2000001ff00 */
[----:B-1----:R-:W-:Y:S01]  /*0190*/  VIADD R0, R3, 0x3f ;  /* 0x0000003f03007836 */ /* 0x002fe20000000000 */
[----:B------:R-:W-:Y:S01]  /*01a0*/  UISETP.GE.AND UP0, UPT, UR4, 0x20, UPT ;  /* 0x000000200400788c */ /* 0x000fe2000bf06270 */
[----:B------:R-:W-:-:S02]  /*01b0*/  CS2R R88, SRZ ;  /* 0x0000000000587805 */ /* 0x000fc4000001ff00 */
[----:B------:R-:W-:Y:S02]  /*01c0*/  CS2R R90, SRZ ;  /* 0x00000000005a7805 */ /* 0x000fe4000001ff00 */
[----:B------:R-:W-:Y:S02]  /*01d0*/  CS2R R52, SRZ ;  /* 0x0000000000347805 */ /* 0x000fe4000001ff00 */
[----:B------:R-:W-:Y:S02]  /*01e0*/  SHF.R.S32.HI R5, RZ, 0x1f, R0 ;  /* 0x0000001fff057819 */ /* 0x000fe40000011400 */
[----:B------:R-:W-:Y:S02]  /*01f0*/  CS2R R54, SRZ ;  /* 0x0000000000367805 */ /* 0x000fe4000001ff00 */
[----:B------:R-:W-:Y:S02]  /*0200*/  CS2R R84, SRZ ;  /* 0x0000000000547805 */ /* 0x000fe4000001ff00 */
[----:B------:R-:W-:-:S02]  /*0210*/  CS2R R86, SRZ ;  /* 0x0000000000567805 */ /* 0x000fc4000001ff00 */
[----:B------:R-:W-:Y:S02]  /*0220*/  LEA.HI R5, R5, R0, RZ, 0x6 ;  /* 0x0000000005057211 */ /* 0x000fe400078f30ff */
[----:B------:R-:W-:Y:S02]  /*0230*/  CS2R R48, SRZ ;  /* 0x0000000000307805 */ /* 0x000fe4000001ff00 */
[----:B--2---:R-:W-:Y:S02]  /*0240*/  IABS R10, R7 ;  /* 0x00000007000a7213 */ /* 0x004fe40000000000 */
[----:B------:R-:W-:Y:S02]  /*0250*/  CS2R R50, SRZ ;  /* 0x0000000000327805 */ /* 0x000fe4000001ff00 */
[----:B------:R-:W-:Y:S02]  /*0260*/  SHF.R.S32.HI R5, RZ, 0x6, R5 ;  /* 0x00000006ff057819 */ /* 0x000fe40000011405 */
[----:B------:R-:W-:-:S02]  /*0270*/  CS2R R80, SRZ ;  /* 0x0000000000507805 */ /* 0x000fc4000001ff00 */
[----:B------:R-:W-:Y:S01]  /*0280*/  CS2R R82, SRZ ;  /* 0x0000000000527805 */ /* 0x000fe2000001ff00 */
[----:B------:R-:W0:Y:S01]  /*0290*/  LDCU.64 UR12, c[0x0][0x358] ;  /* 0x00006b00ff0c77ac */ /* 0x000e220008000a00 */
[----:B------:R-:W-:-:S05]  /*02a0*/  IMAD.SHL.U32 R6, R5, 0x8, RZ ;  /* 0x0000000805067824 */ /* 0x000fca00078e00ff */
[-C--:B------:R-:W-:Y:S02]  /*02b0*/  IABS R9, R6.reuse ;  /* 0x0000000600097213 */ /* 0x080fe40000000000 */
[----:B------:R-:W-:Y:S02]  /*02c0*/  IABS R12, R6 ;  /* 0x00000006000c7213 */ /* 0x000fe40000000000 */
[----:B------:R-:W1:Y:S08]  /*02d0*/  I2F.RP R0, R9 ;  /* 0x0000000900007306 */ /* 0x000e700000209400 */
[----:B-1----:R-:W1:Y:S02]  /*02e0*/  MUFU.RCP R0, R0 ;  /* 0x0000000000007308 */ /* 0x002e640000001000 */
[----:B-1----:R-:W-:-:S02]  /*02f0*/  VIADD R4, R0, 0xffffffe ;  /* 0x0ffffffe00047836 */ /* 0x002fc40000000000 */
[----:B------:R-:W-:-:S04]  /*0300*/  IMAD.MOV R0, RZ, RZ, -R12 ;  /* 0x000000ffff007224 */ /* 0x000fc800078e0a0c */
[----:B------:R1:W2:Y:S02]  /*0310*/  F2I.FTZ.U32.TRUNC.NTZ R5, R4 ;  /* 0x0000000400057305 */ /* 0x0002a4000021f000 */
[----:B-1----:R-:W-:Y:S02]  /*0320*/  IMAD.MOV.U32 R4, RZ, RZ, RZ ;  /* 0x000000ffff047224 */ /* 0x002fe400078e00ff */
[----:B--2---:R-:W-:-:S04]  /*0330*/  IMAD.MOV R8, RZ, RZ, -R5 ;  /* 0x000000ffff087224 */ /* 0x004fc800078e0a05 */
[----:B------:R-:W-:Y:S02]  /*0340*/  IMAD R11, R8, R9, RZ ;  /* 0x00000009080b7224 */ /* 0x000fe400078e02ff */
[----:B------:R-:W-:Y:S02]  /*0350*/  IMAD.MOV.U32 R8, RZ, RZ, R10 ;  /* 0x000000ffff087224 */ /* 0x000fe400078e000a */
[----:B------:R-:W-:-:S06]  /*0360*/  IMAD.HI.U32 R5, R5, R11, R4 ;  /* 0x0000000b05057227 */ /* 0x000fcc00078e0004 */
[----:B------:R-:W-:-:S04]  /*0370*/  IMAD.HI.U32 R5, R5, R8, RZ ;  /* 0x0000000805057227 */ /* 0x000fc800078e00ff */
[----:B------:R-:W-:-:S05]  /*0380*/  IMAD R0, R5, R0, R8 ;  /* 0x0000000005007224 */ /* 0x000fca00078e0208 */
[----:B------:R-:W-:-:S13]  /*0390*/  ISETP.GT.U32.AND P1, PT, R9, R0, PT ;  /* 0x000000000900720c */ /* 0x000fda0003f24070 */
[----:B------:R-:W-:Y:S02]  /*03a0*/  @!P1 IMAD.IADD R0, R0, 0x1, -R9 ;  /* 0x0000000100009824 */ /* 0x000fe400078e0a09 */
[----:B------:R-:W-:Y:S01]  /*03b0*/  @!P1 VIADD R5, R5, 0x1 ;  /* 0x0000000105059836 */ /* 0x000fe20000000000 */
[----:B------:R-:W-:Y:S02]  /*03c0*/  ISETP.NE.AND P1, PT, R6, RZ, PT ;  /* 0x000000ff0600720c */ /* 0x000fe40003f25270 */
[----:B------:R-:W-:Y:S02]  /*03d0*/  ISETP.GE.U32.AND P0, PT, R0, R9, PT ;  /* 0x000000090000720c */ /* 0x000fe40003f06070 */
[----:B------:R-:W-:-:S04]  /*03e0*/  LOP3.LUT R0, R7, R6, RZ, 0x3c, !PT ;  /* 0x0000000607007212 */ /* 0x000fc800078e3cff */
[----:B------:R-:W-:Y:S01]  /*03f0*/  ISETP.GE.AND P2, PT, R0, RZ, PT ;  /* 0x000000ff0000720c */ /* 0x000fe20003f46270 */
[----:B------:R-:W-:-:S06]  /*0400*/  VIADD R0, R2, 0x7f ;  /* 0x0000007f02007836 */ /* 0x000fcc0000000000 */
[----:B------:R-:W-:-:S04]  /*0410*/  @P0 VIADD R5, R5, 0x1 ;  /* 0x0000000105050836 */ /* 0x000fc80000000000 */
[----:B------:R-:W-:Y:S01]  /*0420*/  IMAD.MOV.U32 R4, RZ, RZ, R5 ;  /* 0x000000ffff047224 */ /* 0x000fe200078e0005 */
[----:B------:R-:W-:-:S03]  /*0430*/  SHF.R.S32.HI R5, RZ, 0x1f, R0 ;  /* 0x0000001fff057819 */ /* 0x000fc60000011400 */
[----:B------:R-:W-:Y:S01]  /*0440*/  @!P2 IMAD.MOV R4, RZ, RZ, -R4 ;  /* 0x000000ffff04a224 */ /* 0x000fe200078e0a04 */
[----:B------:R-:W-:Y:S02]  /*0450*/  @!P1 LOP3.LUT R4, RZ, R6, RZ, 0x33, !PT ;  /* 0x00000006ff049212 */ /* 0x000fe400078e33ff */
[----:B------:R-:W-:-:S03]  /*0460*/  LEA.HI R5, R5, R0, RZ, 0x7 ;  /* 0x0000000005057211 */ /* 0x000fc600078f38ff */
[----:B------:R-:W-:Y:S02]  /*0470*/  IMAD.SHL.U32 R10, R4, 0x8, RZ ;  /* 0x00000008040a7824 */ /* 0x000fe400078e00ff */
[----:B------:R-:W-:-:S03]  /*0480*/  IMAD.MOV R4, RZ, RZ, -R4 ;  /* 0x000000ffff047224 */ /* 0x000fc600078e0a04 */
[----:B------:R-:W-:Y:S01]  /*0490*/  LEA.HI.SX32 R5, R5, -R10, 0x19 ;  /* 0x8000000a05057211 */ /* 0x000fe200078fcaff */
[----:B------:R-:W-:-:S03]  /*04a0*/  IMAD R6, R6, R4, R7 ;  /* 0x0000000406067224 */ /* 0x000fc600078e0207 */
[----:B------:R-:W-:Y:S02]  /*04b0*/  VIMNMX R13, PT, PT, R5, 0x8, PT ;  /* 0x00000008050d7848 */ /* 0x000fe40003fe0100 */
[----:B------:R-:W-:Y:S02]  /*04c0*/  IABS R11, R6 ;  /* 0x00000006000b7213 */ /* 0x000fe40000000000 */
[----:B------:R-:W-:-:S04]  /*04d0*/  IABS R9, R13 ;  /* 0x0000000d00097213 */ /* 0x000fc80000000000 */
[----:B------:R-:W1:Y:S08]  /*04e0*/  I2F.RP R0, R9 ;  /* 0x0000000900007306 */ /* 0x000e700000209400 */
[----:B-1----:R-:W1:Y:S02]  /*04f0*/  MUFU.RCP R0, R0 ;  /* 0x0000000000007308 */ /* 0x002e640000001000 */
[----:B-1----:R-:W-:-:S06]  /*0500*/  VIADD R5, R0, 0xffffffe ;  /* 0x0ffffffe00057836 */ /* 0x002fcc0000000000 */
[----:B------:R-:W1:Y:S02]  /*0510*/  F2I.FTZ.U32.TRUNC.NTZ R5, R5 ;  /* 0x0000000500057305 */ /* 0x000e64000021f000 */
[----:B-1----:R-:W-:-:S04]  /*0520*/  IMAD.MOV R8, RZ, RZ, -R5 ;  /* 0x000000ffff087224 */ /* 0x002fc800078e0a05 */
[----:B------:R-:W-:Y:S01]  /*0530*/  IMAD.MOV.U32 R4, RZ, RZ, R8 ;  /* 0x000000ffff047224 */ /* 0x000fe200078e0008 */
[----:B------:R-:W-:-:S03]  /*0540*/  IABS R8, R13 ;  /* 0x0000000d00087213 */ /* 0x000fc60000000000 */
[----:B------:R-:W-:Y:S02]  /*0550*/  IMAD R7, R4, R9, RZ ;  /* 0x0000000904077224 */ /* 0x000fe400078e02ff */
[----:B------:R-:W-:Y:S02]  /*0560*/  IMAD.MOV.U32 R4, RZ, RZ, RZ ;  /* 0x000000ffff047224 */ /* 0x000fe400078e00ff */
[----:B------:R-:W-:Y:S02]  /*0570*/  IMAD.MOV R0, RZ, RZ, -R8 ;  /* 0x000000ffff007224 */ /* 0x000fe400078e0a08 */
[----:B------:R-:W-:Y:S01]  /*0580*/  IMAD.HI.U32 R4, R5, R7, R4 ;  /* 0x0000000705047227 */ /* 0x000fe200078e0004 */
[----:B------:R-:W1:Y:S05]  /*0590*/  S2R R8, SR_TID.X ;  /* 0x0000000000087919 */ /* 0x000e6a0000002100 */
[----:B------:R-:W-:-:S04]  /*05a0*/  IMAD.HI.U32 R4, R4, R11, RZ ;  /* 0x0000000b04047227 */ /* 0x000fc800078e00ff */
[----:B------:R-:W-:-:S05]  /*05b0*/  IMAD R0, R4, R0, R11 ;  /* 0x0000000004007224 */ /* 0x000fca00078e020b */
[----:B------:R-:W-:-:S13]  /*05c0*/  ISETP.GT.U32.AND P1, PT, R9, R0, PT ;  /* 0x000000000900720c */ /* 0x000fda0003f24070 */
[----:B------:R-:W-:Y:S02]  /*05d0*/  @!P1 IMAD.IADD R0, R0, 0x1, -R9 ;  /* 0x0000000100009824 */ /* 0x000fe400078e0a09 */
[----:B------:R-:W-:Y:S01]  /*05e0*/  @!P1 VIADD R4, R4, 0x1 ;  /* 0x0000000104049836 */ /* 0x000fe20000000000 */
[----:B------:R-:W-:Y:S02]  /*05f0*/  ISETP.NE.AND P1, PT, R13, RZ, PT ;  /* 0x000000ff0d00720c */ /* 0x000fe40003f25270 */
[----:B------:R-:W-:Y:S02]  /*0600*/  ISETP.GE.U32.AND P0, PT, R0, R9, PT ;  /* 0x000000090000720c */ /* 0x000fe40003f06070 */
[----:B------:R-:W-:Y:S02]  /*0610*/  LOP3.LUT R0, R6, R13, RZ, 0x3c, !PT ;  /* 0x0000000d06007212 */ /* 0x000fe400078e3cff */
[----:B-1----:R-:W-:Y:S02]  /*0620*/  LOP3.LUT R5, R8, 0x3f, RZ, 0xc0, !PT ;  /* 0x0000003f08057812 */ /* 0x002fe400078ec0ff */
[----:B------:R-:W-:-:S02]  /*0630*/  ISETP.GE.AND P2, PT, R0, RZ, PT ;  /* 0x000000ff0000720c */ /* 0x000fc40003f46270 */
[----:B------:R-:W-:-:S05]  /*0640*/  LOP3.LUT R8, R8, 0x20, RZ, 0xc0, !PT ;  /* 0x0000002008087812 */ /* 0x000fca00078ec0ff */
[----:B------:R-:W-:-:S04]  /*0650*/  @P0 VIADD R4, R4, 0x1 ;  /* 0x0000000104040836 */ /* 0x000fc80000000000 */
[----:B------:R-:W-:-:S04]  /*0660*/  IMAD.MOV.U32 R0, RZ, RZ, R4 ;  /* 0x000000ffff007224 */ /* 0x000fc800078e0004 */
[----:B------:R-:W-:Y:S01]  /*0670*/  @!P2 IMAD.MOV R0, RZ, RZ, -R0 ;  /* 0x000000ffff00a224 */ /* 0x000fe200078e0a00 */
[----:B------:R-:W-:-:S05]  /*0680*/  @!P1 LOP3.LUT R0, RZ, R13, RZ, 0x33, !PT ;  /* 0x0000000dff009212 */ /* 0x000fca00078e33ff */
[----:B------:R-:W-:Y:S02]  /*0690*/  IMAD.MOV R4, RZ, RZ, -R0 ;  /* 0x000000ffff047224 */ /* 0x000fe400078e0a00 */
[----:B------:R-:W-:Y:S02]  /*06a0*/  IMAD.SHL.U32 R22, R0, 0x40, RZ ;  /* 0x0000004000167824 */ /* 0x000fe400078e00ff */
[----:B------:R-:W-:Y:S01]  /*06b0*/  IMAD R4, R13, R4, R6 ;  /* 0x000000040d047224 */ /* 0x000fe200078e0206 */
[----:B------:R-:W-:Y:S02]  /*06c0*/  CS2R R12, SRZ ;  /* 0x00000000000c7805 */ /* 0x000fe4000001ff00 */
[----:B------:R-:W-:Y:S01]  /*06d0*/  CS2R R6, SRZ ;  /* 0x0000000000067805 */ /* 0x000fe2000001ff00 */
[----:B------:R-:W-:-:S04]  /*06e0*/  IMAD.IADD R4, R10, 0x1, R4 ;  /* 0x000000010a047824 */ /* 0x000fc800078e0204 */
[----:B------:R-:W-:Y:S01]  /*06f0*/  IMAD R20, R4, 0x80, R5 ;  /* 0x0000008004147824 */ /* 0x000fe200078e0205 */
[----:B------:R-:W-:-:S03]  /*0700*/  CS2R R4, SRZ ;  /* 0x0000000000047805 */ /* 0x000fc6000001ff00 */
[----:B------:R-:W-:Y:S01]  /*0710*/  VIADD R21, R20, 0x40 ;  /* 0x0000004014157836 */ /* 0x000fe20000000000 */
[----:B------:R1:W-:Y:S04]  /*0720*/  STL [R1+0x74], R20 ;  /* 0x0000741401007387 */ /* 0x0003e80000100800 */
[----:B------:R1:W-:Y:S04]  /*0730*/  STL [R1+0x78], R21 ;  /* 0x0000781501007387 */ /* 0x0003e80000100800 */
[----:B------:R1:W-:Y:S01]  /*0740*/  STL [R1+0x70], R22 ;  /* 0x0000701601007387 */ /* 0x0003e20000100800 */
[----:B0-----:R-:W-:Y:S05]  /*0750*/  BRA.U !UP0, `(.L_x_0) ;  /* 0x0000006d08a07547 */ /* 0x001fea000b800000 */
[----:B------:R-:W-:Y:S01]  /*0760*/  IABS R12, R2 ;  /* 0x00000002000c7213 */ /* 0x000fe20000000000 */
[----:B------:R-:W0:Y:S01]  /*0770*/  LDCU UR6, c[0x0][0x3b0] ;  /* 0x00007600ff0677ac */ /* 0x000e220008000800 */
[----:B------:R-:W-:Y:S02]  /*0780*/  IABS R0, R3 ;  /* 0x0000000300007213 */ /* 0x000fe40000000000 */
[----:B------:R-:W-:Y:S01]  /*0790*/  CS2R R76, SRZ ;  /* 0x00000000004c7805 */ /* 0x000fe2000001ff00 */
[----:B------:R-:W2:Y:S01]  /*07a0*/  I2F.RP R7, R12 ;  /* 0x0000000c00077306 */ /* 0x000ea20000209400 */
[----:B------:R-:W-:Y:S01]  /*07b0*/  IABS R10, R21 ;  /* 0x00000015000a7213 */ /* 0x000fe20000000000 */
[----:B------:R-:W3:Y:S01]  /*07c0*/  LDCU UR7, c[0x0][0x3a4] ;  /* 0x00007480ff0777ac */ /* 0x000ee20008000800 */
[----:B------:R-:W-:Y:S02]  /*07d0*/  IABS R11, R20 ;  /* 0x00000014000b7213 */ /* 0x000fe40000000000 */
[----:B------:R-:W-:-:S02]  /*07e0*/  CS2R R78, SRZ ;  /* 0x00000000004e7805 */ /* 0x000fc4000001ff00 */
[----:B------:R-:W-:Y:S01]  /*07f0*/  LEA.HI R14, R8, R22, RZ, 0x1b ;  /* 0x00000016080e7211 */ /* 0x000fe200078fd8ff */
[----:B------:R-:W4:Y:S01]  /*0800*/  LDCU UR8, c[0x0][0x3a0] ;  /* 0x00007400ff0877ac */ /* 0x000f220008000800 */
[----:B------:R-:W-:Y:S01]  /*0810*/  ISETP.GE.AND P5, PT, R20, RZ, PT ;  /* 0x000000ff1400720c */ /* 0x000fe20003fa6270 */
[----:B------:R-:W5:Y:S01]  /*0820*/  I2F.RP R4, R0 ;  /* 0x0000000000047306 */ /* 0x000f620000209400 */
[----:B------:R-:W-:Y:S01]  /*0830*/  IABS R69, R14 ;  /* 0x0000000e00457213 */ /* 0x000fe20000000000 */
[C---:B------:R-:W-:Y:S01]  /*0840*/  VIADD R18, R14.reuse, 0x38 ;  /* 0x000000380e127836 */ /* 0x040fe20000000000 */
[----:B------:R-:W1:Y:S02]  /*0850*/  LDCU.64 UR10, c[0x0][0x380] ;  /* 0x00007000ff0a77ac */ /* 0x000e640008000a00 */
[C---:B-1----:R-:W-:Y:S01]  /*0860*/  VIADD R22, R14.reuse, 0x36 ;  /* 0x000000360e167836 */ /* 0x042fe20000000000 */
[----:B------:R-:W-:Y:S01]  /*0870*/  CS2R R72, SRZ ;  /* 0x0000000000487805 */ /* 0x000fe2000001ff00 */
[C---:B------:R-:W-:Y:S01]  /*0880*/  VIADD R26, R14.reuse, 0x10 ;  /* 0x000000100e1a7836 */ /* 0x040fe20000000000 */
[----:B------:R-:W-:Y:S01]  /*0890*/  IABS R16, R18 ;  /* 0x0000001200107213 */ /* 0x000fe20000000000 */
[----:B--2---:R-:W1:Y:S01]  /*08a0*/  MUFU.RCP R7, R7 ;  /* 0x0000000700077308 */ /* 0x004e620000001000 */
[----:B------:R-:W-:Y:S01]  /*08b0*/  IABS R17, R22 ;  /* 0x0000001600117213 */ /* 0x000fe20000000000 */
[C---:B------:R-:W-:Y:S01]  /*08c0*/  VIADD R24, R14.reuse, 0x12 ;  /* 0x000000120e187836 */ /* 0x040fe20000000000 */
[----:B------:R-:W-:Y:S01]  /*08d0*/  IABS R53, R26 ;  /* 0x0000001a00357213 */ /* 0x000fe20000000000 */
[C---:B------:R-:W-:Y:S01]  /*08e0*/  VIADD R28, R14.reuse, 0xe ;  /* 0x0000000e0e1c7836 */ /* 0x040fe20000000000 */
[----:B------:R-:W-:Y:S01]  /*08f0*/  USHF.R.S32.HI UR5, URZ, 0x1f, UR4 ;  /* 0x0000001fff057899 */ /* 0x000fe20008011404 */
[C---:B------:R-:W-:Y:S01]  /*0900*/  VIADD R30, R14.reuse, 0xc ;  /* 0x0000000c0e1e7836 */ /* 0x040fe20000000000 */
[----:B------:R-:W-:Y:S01]  /*0910*/  IABS R51, R24 ;  /* 0x0000001800337213 */ /* 0x000fe20000000000 */
[----:B-----5:R2:W5:Y:S01]  /*0920*/  MUFU.RCP R6, R4 ;  /* 0x0000000400067308 */ /* 0x0205620000001000 */
[----:B------:R-:W-:Y:S01]  /*0930*/  IABS R55, R28 ;  /* 0x0000001c00377213 */ /* 0x000fe20000000000 */
[C---:B------:R-:W-:Y:S01]  /*0940*/  VIADD R32, R14.reuse, 0xa ;  /* 0x0000000a0e207836 */ /* 0x040fe20000000000 */
[----:B------:R-:W-:Y:S01]  /*0950*/  IABS R57, R30 ;  /* 0x0000001e00397213 */ /* 0x000fe20000000000 */
[C---:B------:R-:W-:Y:S01]  /*0960*/  VIADD R34, R14.reuse, 0x4 ;  /* 0x000000040e227836 */ /* 0x040fe20000000000 */
[----:B------:R-:W-:Y:S01]  /*0970*/  ULEA.HI UR5, UR5, UR4, URZ, 0x5 ;  /* 0x0000000405057291 */ /* 0x000fe2000f8f28ff */
[----:B------:R-:W-:Y:S01]  /*0980*/  VIADD R36, R14, 0x2 ;  /* 0x000000020e247836 */ /* 0x000fe20000000000 */
[----:B------:R-:W-:-:S02]  /*0990*/  IABS R59, R32 ;  /* 0x00000020003b7213 */ /* 0x000fc40000000000 */
[----:B------:R-:W-:Y:S01]  /*09a0*/  CS2R R74, SRZ ;  /* 0x00000000004a7805 */ /* 0x000fe2000001ff00 */
[----:B-1----:R-:W-:Y:S01]  /*09b0*/  VIADD R5, R7, 0xffffffe ;  /* 0x0ffffffe07057836 */ /* 0x002fe20000000000 */
[----:B------:R-:W-:Y:S01]  /*09c0*/  IABS R65, R34 ;  /* 0x0000002200417213 */ /* 0x000fe20000000000 */
[----:B--2---:R-:W-:Y:S01]  /*09d0*/  IMAD.MOV.U32 R4, RZ, RZ, RZ ;  /* 0x000000ffff047224 */ /* 0x004fe200078e00ff */
[----:B------:R-:W-:Y:S02]  /*09e0*/  IABS R67, R36 ;  /* 0x0000002400437213 */ /* 0x000fe40000000000 */
[----:B------:R-:W-:Y:S02]  /*09f0*/  CS2R R70, SRZ ;  /* 0x0000000000467805 */ /* 0x000fe4000001ff00 */
[----:B------:R-:W-:Y:S01]  /*0a00*/  CS2R R164, SRZ ;  /* 0x0000000000a47805 */ /* 0x000fe2000001ff00 */
[----:B------:R-:W1:Y:S01]  /*0a10*/  F2I.FTZ.U32.TRUNC.NTZ R5, R5 ;  /* 0x0000000500057305 */ /* 0x000e62000021f000 */
[----:B------:R-:W-:Y:S01]  /*0a20*/  CS2R R166, SRZ ;  /* 0x0000000000a67805 */ /* 0x000fe2000001ff00 */
[----:B-----5:R-:W-:Y:S01]  /*0a30*/  VIADD R6, R6, 0xffffffe ;  /* 0x0ffffffe06067836 */ /* 0x020fe20000000000 */
        /* <DEDUP_REMOVED lines=11> */
[----:B------:R-:W-:Y:S01]  /*0af0*/  CS2R R142, SRZ ;  /* 0x00000000008e7805 */ /* 0x000fe2000001ff00 */
[----:B-1----:R-:W-:Y:S01]  /*0b00*/  IMAD.MOV R9, RZ, RZ, -R5 ;  /* 0x000000ffff097224 */ /* 0x002fe200078e0a05 */
[----:B------:R-:W-:-:S02]  /*0b10*/  CS2R R136, SRZ ;  /* 0x0000000000887805 */ /* 0x000fc4000001ff00 */
[----:B------:R-:W-:Y:S02]  /*0b20*/  CS2R R138, SRZ ;  /* 0x00000000008a7805 */ /* 0x000fe4000001ff00 */
[----:B------:R-:W-:Y:S01]  /*0b30*/  CS2R R132, SRZ ;  /* 0x0000000000847805 */ /* 0x000fe2000001ff00 */
[----:B------:R-:W-:Y:S01]  /*0b40*/  IMAD R9, R9, R12, RZ ;  /* 0x0000000c09097224 */ /* 0x000fe200078e02ff */
[----:B------:R-:W-:Y:S02]  /*0b50*/  CS2R R134, SRZ ;  /* 0x0000000000867805 */ /* 0x000fe4000001ff00 */
[----:B------:R-:W-:Y:S02]  /*0b60*/  CS2R R128, SRZ ;  /* 0x0000000000807805 */ /* 0x000fe4000001ff00 */
[----:B------:R-:W-:Y:S01]  /*0b70*/  CS2R R130, SRZ ;  /* 0x0000000000827805 */ /* 0x000fe2000001ff00 */
[----:B------:R-:W-:Y:S01]  /*0b80*/  IMAD.HI.U32 R7, R5, R9, R4 ;  /* 0x0000000905077227 */ /* 0x000fe200078e0004 */
[----:B------:R-:W-:Y:S01]  /*0b90*/  CS2R R124, SRZ ;  /* 0x00000000007c7805 */ /* 0x000fe2000001ff00 */
[----:B------:R-:W1:Y:S01]  /*0ba0*/  F2I.FTZ.U32.TRUNC.NTZ R5, R6 ;  /* 0x0000000600057305 */ /* 0x000e62000021f000 */
[----:B------:R-:W-:-:S02]  /*0bb0*/  CS2R R126, SRZ ;  /* 0x00000000007e7805 */ /* 0x000fc4000001ff00 */
[----:B------:R-:W-:Y:S02]  /*0bc0*/  CS2R R120, SRZ ;  /* 0x0000000000787805 */ /* 0x000fe4000001ff00 */
[----:B------:R-:W-:Y:S01]  /*0bd0*/  CS2R R122, SRZ ;  /* 0x00000000007a7805 */ /* 0x000fe2000001ff00 */
[C---:B------:R-:W-:Y:S01]  /*0be0*/  IMAD.HI.U32 R4, R7.reuse, R10, RZ ;  /* 0x0000000a07047227 */ /* 0x040fe200078e00ff */
[----:B------:R-:W-:Y:S02]  /*0bf0*/  CS2R R116, SRZ ;  /* 0x0000000000747805 */ /* 0x000fe4000001ff00 */
[----:B------:R-:W-:Y:S02]  /*0c00*/  CS2R R118, SRZ ;  /* 0x0000000000767805 */ /* 0x000fe4000001ff00 */
[----:B------:R-:W-:Y:S01]  /*0c10*/  CS2R R112, SRZ ;  /* 0x0000000000707805 */ /* 0x000fe2000001ff00 */
[----:B------:R-:W-:Y:S01]  /*0c20*/  IMAD.HI.U32 R7, R7, R11, RZ ;  /* 0x0000000b07077227 */ /* 0x000fe200078e00ff */
[----:B------:R-:W-:-:S02]  /*0c30*/  CS2R R114, SRZ ;  /* 0x0000000000727805 */ /* 0x000fc4000001ff00 */
[----:B------:R-:W-:Y:S02]  /*0c40*/  CS2R R108, SRZ ;  /* 0x00000000006c7805 */ /* 0x000fe4000001ff00 */
[----:B------:R-:W-:Y:S01]  /*0c50*/  CS2R R110, SRZ ;  /* 0x00000000006e7805 */ /* 0x000fe2000001ff00 */
[----:B------:R-:W-:Y:S01]  /*0c60*/  IMAD.MOV R7, RZ, RZ, -R7 ;  /* 0x000000ffff077224 */ /* 0x000fe200078e0a07 */
[----:B------:R-:W-:Y:S01]  /*0c70*/  CS2R R104, SRZ ;  /* 0x0000000000687805 */ /* 0x000fe2000001ff00 */
[----:B------:R-:W-:Y:S01]  /*0c80*/  IMAD.MOV R9, RZ, RZ, -R4 ;  /* 0x000000ffff097224 */ /* 0x000fe200078e0a04 */
[----:B------:R-:W-:Y:S01]  /*0c90*/  CS2R R106, SRZ ;  /* 0x00000000006a7805 */ /* 0x000fe2000001ff00 */
[C---:B------:R-:W-:Y:S01]  /*0ca0*/  IMAD R11, R12.reuse, R7, R11 ;  /* 0x000000070c0b7224 */ /* 0x040fe200078e020b */
[----:B------:R-:W-:Y:S01]  /*0cb0*/  CS2R R100, SRZ ;  /* 0x0000000000647805 */ /* 0x000fe2000001ff00 */
[----:B------:R-:W-:Y:S01]  /*0cc0*/  IMAD R10, R12, R9, R10 ;  /* 0x000000090c0a7224 */ /* 0x000fe200078e020a */
[----:B------:R-:W-:Y:S01]  /*0cd0*/  CS2R R102, SRZ ;  /* 0x0000000000667805 */ /* 0x000fe2000001ff00 */
[----:B------:R-:W-:Y:S01]  /*0ce0*/  VIADD R4, R14, 0x3e ;  /* 0x0000003e0e047836 */ /* 0x000fe20000000000 */
[----:B------:R-:W-:Y:S01]  /*0cf0*/  ISETP.GT.U32.AND P3, PT, R12, R11, PT ;  /* 0x0000000b0c00720c */ /* 0x000fe20003f64070 */
[----:B------:R-:W-:Y:S01]  /*0d00*/  VIADD R7, R14, 0x3c ;  /* 0x0000003c0e077836 */ /* 0x000fe20000000000 */
[----:B------:R-:W-:Y:S01]  /*0d10*/  ISETP.GT.U32.AND P2, PT, R12, R10, PT ;  /* 0x0000000a0c00720c */ /* 0x000fe20003f44070 */
[----:B-1----:R-:W-:Y:S01]  /*0d20*/  IMAD.MOV R9, RZ, RZ, -R5 ;  /* 0x000000ffff097224 */ /* 0x002fe200078e0a05 */
[----:B------:R-:W-:Y:S01]  /*0d30*/  ISETP.GE.AND P1, PT, R4, RZ, PT ;  /* 0x000000ff0400720c */ /* 0x000fe20003f26270 */
[----:B------:R-:W-:Y:S01]  /*0d40*/  VIADD R6, R14, 0x3a ;  /* 0x0000003a0e067836 */ /* 0x000fe20000000000 */
[----:B------:R-:W-:Y:S01]  /*0d50*/  IABS R8, R4 ;  /* 0x0000000400087213 */ /* 0x000fe20000000000 */
[----:B------:R-:W-:Y:S01]  /*0d60*/  IMAD.MOV.U32 R4, RZ, RZ, RZ ;  /* 0x000000ffff047224 */ /* 0x000fe200078e00ff */
[----:B------:R-:W-:-:S02]  /*0d70*/  ISETP.GE.AND P0, PT, R7, RZ, PT ;  /* 0x000000ff0700720c */ /* 0x000fc40003f06270 */
[----:B------:R-:W-:Y:S02]  /*0d80*/  CS2R R96, SRZ ;  /* 0x0000000000607805 */ /* 0x000fe4000001ff00 */
[----:B------:R-:W-:Y:S01]  /*0d90*/  IABS R13, R7 ;  /* 0x00000007000d7213 */ /* 0x000fe20000000000 */
[----:B------:R-:W-:Y:S01]  /*0da0*/  IMAD R7, R9, R0, RZ ;  /* 0x0000000009077224 */ /* 0x000fe200078e02ff */
[----:B------:R-:W-:Y:S01]  /*0db0*/  IABS R15, R6 ;  /* 0x00000006000f7213 */ /* 0x000fe20000000000 */
[--C-:B------:R-:W-:Y:S01]  /*0dc0*/  @!P3 IMAD.IADD R11, R11, 0x1, -R12.reuse ;  /* 0x000000010b0bb824 */ /* 0x100fe200078e0a0c */
[----:B------:R-:W-:Y:S01]  /*0dd0*/  ISETP.GE.AND P3, PT, R21, RZ, PT ;  /* 0x000000ff1500720c */ /* 0x000fe20003f66270 */
[----:B------:R-:W-:Y:S01]  /*0de0*/  @!P2 IMAD.IADD R10, R10, 0x1, -R12 ;  /* 0x000000010a0aa824 */ /* 0x000fe200078e0a0c */
[----:B------:R-:W-:Y:S01]  /*0df0*/  ISETP.GE.AND P4, PT, R6, RZ, PT ;  /* 0x000000ff0600720c */ /* 0x000fe20003f86270 */
[----:B------:R-:W-:Y:S01]  /*0e00*/  IMAD.HI.U32 R4, R5, R7, R4 ;  /* 0x0000000705047227 */ /* 0x000fe200078e0004 */
[----:B------:R-:W-:-:S02]  /*0e10*/  ISETP.GT.U32.AND P6, PT, R12, R11, PT ;  /* 0x0000000b0c00720c */ /* 0x000fc40003fc4070 */
[----:B------:R-:W-:Y:S02]  /*0e20*/  CS2R R98, SRZ ;  /* 0x0000000000627805 */ /* 0x000fe4000001ff00 */
[----:B------:R-:W-:Y:S01]  /*0e30*/  ISETP.GT.U32.AND P2, PT, R12, R10, PT ;  /* 0x0000000a0c00720c */ /* 0x000fe20003f44070 */
[----:B------:R-:W-:Y:S01]  /*0e40*/  IMAD.MOV.U32 R9, RZ, RZ, R8 ;  /* 0x000000ffff097224 */ /* 0x000fe200078e0008 */
[----:B------:R-:W-:Y:S01]  /*0e50*/  CS2R R92, SRZ ;  /* 0x00000000005c7805 */ /* 0x000fe2000001ff00 */
[C---:B------:R-:W-:Y:S01]  /*0e60*/  IMAD.HI.U32 R7, R4.reuse, R15, RZ ;  /* 0x0000000f04077227 */ /* 0x040fe200078e00ff */
[----:B------:R-:W-:Y:S02]  /*0e70*/  CS2R R94, SRZ ;  /* 0x00000000005e7805 */ /* 0x000fe4000001ff00 */
[----:B------:R-:W-:Y:S02]  /*0e80*/  CS2R R88, SRZ ;  /* 0x0000000000587805 */ /* 0x000fe4000001ff00 */
[----:B------:R-:W-:Y:S01]  /*0e90*/  CS2R R90, SRZ ;  /* 0x00000000005a7805 */ /* 0x000fe2000001ff00 */
[----:B------:R-:W-:Y:S01]  /*0ea0*/  IMAD.HI.U32 R5, R4, R9, RZ ;  /* 0x0000000904057227 */ /* 0x000fe200078e00ff */
[----:B------:R-:W-:-:S02]  /*0eb0*/  CS2R R84, SRZ ;  /* 0x0000000000547805 */ /* 0x000fc4000001ff00 */
[----:B------:R-:W-:Y:S01]  /*0ec0*/  CS2R R86, SRZ ;  /* 0x0000000000567805 */ /* 0x000fe2000001ff00 */
[----:B------:R-:W1:Y:S01]  /*0ed0*/  LDCU UR9, c[0x0][0x3ac] ;  /* 0x00007580ff0977ac */ /* 0x000e620008000800 */
[----:B------:R-:W-:Y:S02]  /*0ee0*/  IMAD.MOV R5, RZ, RZ, -R5 ;  /* 0x000000ffff057224 */ /* 0x000fe400078e0a05 */
[----:B------:R-:W-:Y:S01]  /*0ef0*/  @!P6 IMAD.IADD R11, R11, 0x1, -R12 ;  /* 0x000000010b0be824 */ /* 0x000fe200078e0a0c */
[----:B------:R-:W-:Y:S01]  /*0f00*/  ISETP.NE.AND P6, PT, R2, RZ, PT ;  /* 0x000000ff0200720c */ /* 0x000fe20003fc5270 */
[----:B------:R-:W-:Y:S01]  /*0f10*/  IMAD.HI.U32 R6, R4, R13, RZ ;  /* 0x0000000d04067227 */ /* 0x000fe200078e00ff */
[----:B------:R-:W-:-:S03]  /*0f20*/  USHF.R.S32.HI UR5, URZ, 0x5, UR5 ;  /* 0x00000005ff057899 */ /* 0x000fc60008011405 */
[----:B------:R-:W-:Y:S02]  /*0f30*/  IMAD R5, R0, R5, R9 ;  /* 0x0000000500057224 */ /* 0x000fe400078e0209 */
[----:B------:R-:W-:Y:S02]  /*0f40*/  IMAD.MOV R8, RZ, RZ, -R7 ;  /* 0x000000ffff087224 */ /* 0x000fe400078e0a07 */
[----:B------:R-:W-:Y:S01]  /*0f50*/  @!P2 IMAD.IADD R10, R10, 0x1, -R12 ;  /* 0x000000010a0aa824 */ /* 0x000fe200078e0a0c */
[C---:B------:R-:W-:Y:S01]  /*0f60*/  ISETP.GT.U32.AND P2, PT, R0.reuse, R5, PT ;  /* 0x000000050000720c */ /* 0x040fe20003f44070 */
[----:B------:R-:W-:Y:S02]  /*0f70*/  IMAD.MOV.U32 R20, RZ, RZ, R11 ;  /* 0x000000ffff147224 */ /* 0x000fe400078e000b */
[----:B------:R-:W-:Y:S02]  /*0f80*/  IMAD.MOV R6, RZ, RZ, -R6 ;  /* 0x000000ffff067224 */ /* 0x000fe400078e0a06 */
[----:B------:R-:W-:Y:S01]  /*0f90*/  IMAD R9, R0, R8, R15 ;  /* 0x0000000800097224 */ /* 0x000fe200078e020f */
[----:B------:R-:W-:Y:S01]  /*0fa0*/  LOP3.LUT R15, RZ, R2, RZ, 0x33, !PT ;  /* 0x00000002ff0f7212 */ /* 0x000fe200078e33ff */
[----:B------:R-:W-:-:S02]  /*0fb0*/  @!P3 IMAD.MOV R10, RZ, RZ, -R10 ;  /* 0x000000ffff0ab224 */ /* 0x000fc400078e0a0a */
[----:B------:R-:W-:Y:S02]  /*0fc0*/  @!P5 IMAD.MOV R20, RZ, RZ, -R20 ;  /* 0x000000ffff14d224 */ /* 0x000fe400078e0a14 */
[----:B------:R-:W-:Y:S01]  /*0fd0*/  IMAD R7, R0, R6, R13 ;  /* 0x0000000600077224 */ /* 0x000fe200078e020d */
[C---:B------:R-:W-:Y:S01]  /*0fe0*/  SEL R21, R15.reuse, R10, !P6 ;  /* 0x0000000a0f157207 */ /* 0x040fe20007000000 */
[----:B------:R-:W-:Y:S01]  /*0ff0*/  IMAD.MOV.U32 R13, RZ, RZ, R16 ;  /* 0x000000ffff0d7224 */ /* 0x000fe200078e0010 */
[----:B------:R-:W-:Y:S01]  /*1000*/  SEL R20, R15, R20, !P6 ;  /* 0x000000140f147207 */ /* 0x000fe20007000000 */
[----:B------:R-:W-:Y:S01]  /*1010*/  IMAD.HI.U32 R8, R4, R17, RZ ;  /* 0x0000001104087227 */ /* 0x000fe200078e00ff */
[C---:B------:R-:W-:Y:S02]  /*1020*/  ISETP.GT.U32.AND P6, PT, R0.reuse, R9, PT ;  /* 0x000000090000720c */ /* 0x040fe40003fc4070 */
[----:B------:R-:W-:Y:S01]  /*1030*/  ISETP.GT.U32.AND P3, PT, R0, R7, PT ;  /* 0x000000070000720c */ /* 0x000fe20003f64070 */
[----:B------:R-:W-:-:S04]  /*1040*/  IMAD.HI.U32 R6, R4, R13, RZ ;  /* 0x0000000d04067227 */ /* 0x000fc800078e00ff */
[----:B------:R-:W-:Y:S02]  /*1050*/  IMAD.MOV R6, RZ, RZ, -R6 ;  /* 0x000000ffff067224 */ /* 0x000fe400078e0a06 */
[----:B------:R-:W-:Y:S02]  /*1060*/  IMAD.MOV R8, RZ, RZ, -R8 ;  /* 0x000000ffff087224 */ /* 0x000fe400078e0a08 */
[----:B------:R-:W-:Y:S02]  /*1070*/  VIADD R10, R14, 0x32 ;  /* 0x000000320e0a7836 */ /* 0x000fe40000000000 */
[--C-:B------:R-:W-:Y:S02]  /*1080*/  @!P2 IMAD.IADD R5, R5, 0x1, -R0.reuse ;  /* 0x000000010505a824 */ /* 0x100fe400078e0a00 */
[C---:B------:R-:W-:Y:S02]  /*1090*/  IMAD R11, R0.reuse, R6, R13 ;  /* 0x00000006000b7224 */ /* 0x040fe400078e020d */
[C---:B------:R-:W-:Y:S01]  /*10a0*/  IMAD R13, R0.reuse, R8, R17 ;  /* 0x00000008000d7224 */ /* 0x040fe200078e0211 */
[----:B------:R-:W-:Y:S01]  /*10b0*/  IABS R17, R10 ;  /* 0x0000000a00117213 */ /* 0x000fe20000000000 */
[----:B------:R-:W-:Y:S01]  /*10c0*/  @!P6 IMAD.IADD R9, R9, 0x1, -R0 ;  /* 0x000000010909e824 */ /* 0x000fe200078e0a00 */
[----:B------:R-:W-:Y:S01]  /*10d0*/  ISETP.GT.U32.AND P5, PT, R0, R5, PT ;  /* 0x000000050000720c */ /* 0x000fe20003fa4070 */
[----:B------:R-:W-:Y:S01]  /*10e0*/  VIADD R8, R14, 0x34 ;  /* 0x000000340e087836 */ /* 0x000fe20000000000 */
[----:B------:R-:W-:Y:S01]  /*10f0*/  ISETP.GT.U32.AND P6, PT, R0, R11, PT ;  /* 0x0000000b0000720c */ /* 0x000fe20003fc4070 */
[----:B------:R-:W-:-:S03]  /*1100*/  IMAD.HI.U32 R6, R4, R17, RZ ;  /* 0x0000001104067227 */ /* 0x000fc600078e00ff */
[----:B------:R-:W-:Y:S01]  /*1110*/  IABS R15, R8 ;  /* 0x00000008000f7213 */ /* 0x000fe20000000000 */
[----:B------:R-:W-:Y:S01]  /*1120*/  @!P3 IMAD.IADD R7, R7, 0x1, -R0 ;  /* 0x000000010707b824 */ /* 0x000fe200078e0a00 */
[----:B------:R-:W-:Y:S01]  /*1130*/  ISETP.GT.U32.AND P3, PT, R0, R9, PT ;  /* 0x000000090000720c */ /* 0x000fe20003f64070 */
[----:B------:R-:W-:Y:S02]  /*1140*/  IMAD.MOV R6, RZ, RZ, -R6 ;  /* 0x000000ffff067224 */ /* 0x000fe400078e0a06 */
[----:B------:R-:W-:Y:S01]  /*1150*/  IMAD.HI.U32 R2, R4, R15, RZ ;  /* 0x0000000f04027227 */ /* 0x000fe200078e00ff */
[----:B------:R-:W-:-:S03]  /*1160*/  ISETP.GT.U32.AND P2, PT, R0, R7, PT ;  /* 0x000000070000720c */ /* 0x000fc60003f44070 */
[--C-:B------:R-:W-:Y:S01]  /*1170*/  @!P5 IMAD.IADD R5, R5, 0x1, -R0.reuse ;  /* 0x000000010505d824 */ /* 0x100fe200078e0a00 */
[C---:B------:R-:W-:Y:S01]  /*1180*/  ISETP.GT.U32.AND P5, PT, R0.reuse, R13, PT ;  /* 0x0000000d0000720c */ /* 0x040fe20003fa4070 */
[----:B------:R-:W-:Y:S02]  /*1190*/  IMAD R17, R0, R6, R17 ;  /* 0x0000000600117224 */ /* 0x000fe400078e0211 */
[----:B------:R-:W-:Y:S02]  /*11a0*/  @!P6 IMAD.IADD R11, R11, 0x1, -R0 ;  /* 0x000000010b0be824 */ /* 0x000fe400078e0a00 */
[----:B------:R-:W-:Y:S01]  /*11b0*/  VIADD R12, R14, 0x30 ;  /* 0x000000300e0c7836 */ /* 0x000fe20000000000 */
[----:B------:R-:W-:Y:S01]  /*11c0*/  ISETP.GT.U32.AND P6, PT, R0, R17, PT ;  /* 0x000000110000720c */ /* 0x000fe20003fc4070 */
[----:B------:R-:W-:Y:S02]  /*11d0*/  IMAD.MOV R2, RZ, RZ, -R2 ;  /* 0x000000ffff027224 */ /* 0x000fe400078e0a02 */
[----:B------:R-:W-:Y:S01]  /*11e0*/  VIADD R16, R14, 0x2e ;  /* 0x0000002e0e107836 */ /* 0x000fe20000000000 */
[----:B------:R-:W-:Y:S01]  /*11f0*/  IABS R19, R12 ;  /* 0x0000000c00137213 */ /* 0x000fe20000000000 */
[----:B------:R-:W-:-:S02]  /*1200*/  IMAD R15, R0, R2, R15 ;  /* 0x00000002000f7224 */ /* 0x000fc400078e020f */
[--C-:B------:R-:W-:Y:S01]  /*1210*/  @!P2 IMAD.IADD R7, R7, 0x1, -R0.reuse ;  /* 0x000000010707a824 */ /* 0x100fe200078e0a00 */
[----:B------:R-:W-:Y:S01]  /*1220*/  IABS R23, R16 ;  /* 0x0000001000177213 */ /* 0x000fe20000000000 */
[----:B------:R-:W-:Y:S01]  /*1230*/  @!P5 IMAD.IADD R13, R13, 0x1, -R0 ;  /* 0x000000010d0dd824 */ /* 0x000fe200078e0a00 */
[----:B------:R-:W-:Y:S01]  /*1240*/  ISETP.GT.U32.AND P2, PT, R0, R15, PT ;  /* 0x0000000f0000720c */ /* 0x000fe20003f44070 */
[----:B------:R-:W-:Y:S01]  /*1250*/  IMAD.HI.U32 R2, R4, R19, RZ ;  /* 0x0000001304027227 */ /* 0x000fe200078e00ff */
[----:B------:R-:W-:-:S03]  /*1260*/  ISETP.GE.AND P5, PT, R22, RZ, PT ;  /* 0x000000ff1600720c */ /* 0x000fc60003fa6270 */
[----:B------:R-:W-:Y:S01]  /*1270*/  @!P6 IMAD.IADD R17, R17, 0x1, -R0 ;  /* 0x000000011111e824 */ /* 0x000fe200078e0a00 */
[----:B------:R-:W-:Y:S01]  /*1280*/  ISETP.GT.U32.AND P6, PT, R0, R13, PT ;  /* 0x0000000d0000720c */ /* 0x000fe20003fc4070 */
[----:B------:R-:W-:-:S04]  /*1290*/  IMAD.HI.U32 R6, R4, R23, RZ ;  /* 0x0000001704067227 */ /* 0x000fc800078e00ff */
[----:B------:R-:W-:Y:S02]  /*12a0*/  IMAD.MOV R2, RZ, RZ, -R2 ;  /* 0x000000ffff027224 */ /* 0x000fe400078e0a02 */
[----:B------:R-:W-:Y:S01]  /*12b0*/  @!P3 IMAD.IADD R9, R9, 0x1, -R0 ;  /* 0x000000010909b824 */ /* 0x000fe200078e0a00 */
[----:B------:R-:W-:Y:S01]  /*12c0*/  ISETP.GE.AND P3, PT, R18, RZ, PT ;  /* 0x000000ff1200720c */ /* 0x000fe20003f66270 */
[----:B------:R-:W-:Y:S02]  /*12d0*/  IMAD.MOV R6, RZ, RZ, -R6 ;  /* 0x000000ffff067224 */ /* 0x000fe400078e0a06 */
[----:B------:R-:W-:Y:S02]  /*12e0*/  VIADD R18, R14, 0x2c ;  /* 0x0000002c0e127836 */ /* 0x000fe40000000000 */
[C---:B------:R-:W-:Y:S02]  /*12f0*/  IMAD R19, R0.reuse, R2, R19 ;  /* 0x0000000200137224 */ /* 0x040fe400078e0213 */
[C---:B------:R-:W-:Y:S01]  /*1300*/  IMAD R23, R0.reuse, R6, R23 ;  /* 0x0000000600177224 */ /* 0x040fe200078e0217 */
[----:B------:R-:W-:Y:S01]  /*1310*/  IABS R25, R18 ;  /* 0x0000001200197213 */ /* 0x000fe20000000000 */
[--C-:B------:R-:W-:Y:S01]  /*1320*/  @!P2 IMAD.IADD R15, R15, 0x1, -R0.reuse ;  /* 0x000000010f0fa824 */ /* 0x100fe200078e0a00 */
[C---:B------:R-:W-:Y:S01]  /*1330*/  ISETP.GT.U32.AND P2, PT, R0.reuse, R11, PT ;  /* 0x0000000b0000720c */ /* 0x040fe20003f44070 */
[----:B------:R-:W-:Y:S01]  /*1340*/  @!P4 IMAD.MOV R9, RZ, RZ, -R9 ;  /* 0x000000ffff09c224 */ /* 0x000fe200078e0a09 */
[C---:B------:R-:W-:Y:S01]  /*1350*/  ISETP.GT.U32.AND P4, PT, R0.reuse, R19, PT ;  /* 0x000000130000720c */ /* 0x040fe20003f84070 */
[----:B------:R-:W-:Y:S01]  /*1360*/  @!P6 IMAD.IADD R13, R13, 0x1, -R0 ;  /* 0x000000010d0de824 */ /* 0x000fe200078e0a00 */
[----:B------:R-:W-:Y:S01]  /*1370*/  ISETP.GT.U32.AND P6, PT, R0, R23, PT ;  /* 0x000000170000720c */ /* 0x000fe20003fc4070 */
[----:B------:R-:W-:-:S04]  /*1380*/  IMAD.HI.U32 R2, R4, R25, RZ ;  /* 0x0000001904027227 */ /* 0x000fc800078e00ff */
[----:B------:R-:W-:Y:S01]  /*1390*/  @!P1 IMAD.MOV R5, RZ, RZ, -R5 ;  /* 0x000000ffff059224 */ /* 0x000fe200078e0a05 */
[C---:B------:R-:W-:Y:S01]  /*13a0*/  ISETP.GT.U32.AND P1, PT, R0.reuse, R17, PT ;  /* 0x000000110000720c */ /* 0x040fe20003f24070 */
[----:B------:R-:W-:Y:S02]  /*13b0*/  IMAD.MOV R6, RZ, RZ, -R2 ;  /* 0x000000ffff067224 */ /* 0x000fe400078e0a02 */
[----:B------:R-:W-:Y:S01]  /*13c0*/  @!P0 IMAD.MOV R7, RZ, RZ, -R7 ;  /* 0x000000ffff078224 */ /* 0x000fe200078e0a07 */
[----:B------:R-:W-:Y:S01]  /*13d0*/  ISETP.GT.U32.AND P0, PT, R0, R15, PT ;  /* 0x0000000f0000720c */ /* 0x000fe20003f04070 */
[----:B------:R-:W-:Y:S02]  /*13e0*/  VIADD R22, R14, 0x2a ;  /* 0x0000002a0e167836 */ /* 0x000fe40000000000 */
[--C-:B------:R-:W-:Y:S01]  /*13f0*/  @!P2 IMAD.IADD R11, R11, 0x1, -R0.reuse ;  /* 0x000000010b0ba824 */ /* 0x100fe200078e0a00 */
[----:B------:R-:W-:Y:S01]  /*1400*/  ISETP.GE.AND P2, PT, R8, RZ, PT ;  /* 0x000000ff0800720c */ /* 0x000fe20003f46270 */
[--C-:B------:R-:W-:Y:S01]  /*1410*/  @!P4 IMAD.IADD R19, R19, 0x1, -R0.reuse ;  /* 0x000000011313c824 */ /* 0x100fe200078e0a00 */
[----:B------:R-:W-:Y:S01]  /*1420*/  IABS R27, R22 ;  /* 0x00000016001b7213 */ /* 0x000fe20000000000 */
[----:B------:R-:W-:Y:S01]  /*1430*/  IMAD R25, R0, R6, R25 ;  /* 0x0000000600197224 */ /* 0x000fe200078e0219 */
[----:B------:R-:W-:Y:S01]  /*1440*/  ISETP.GE.AND P4, PT, R16, RZ, PT ;  /* 0x000000ff1000720c */ /* 0x000fe20003f86270 */
[----:B------:R-:W-:-:S02]  /*1450*/  @!P6 IMAD.IADD R23, R23, 0x1, -R0 ;  /* 0x000000011717e824 */ /* 0x000fc400078e0a00 */
[----:B------:R-:W-:Y:S01]  /*1460*/  @!P3 IMAD.MOV R11, RZ, RZ, -R11 ;  /* 0x000000ffff0bb224 */ /* 0x000fe200078e0a0b */
[C---:B------:R-:W-:Y:S01]  /*1470*/  ISETP.GT.U32.AND P3, PT, R0.reuse, R19, PT ;  /* 0x000000130000720c */ /* 0x040fe20003f64070 */
[----:B------:R-:W-:Y:S01]  /*1480*/  @!P1 IMAD.IADD R17, R17, 0x1, -R0 ;  /* 0x0000000111119824 */ /* 0x000fe200078e0a00 */
[----:B------:R-:W-:Y:S01]  /*1490*/  ISETP.GT.U32.AND P6, PT, R0, R25, PT ;  /* 0x000000190000720c */ /* 0x000fe20003fc4070 */
[----:B------:R-:W-:Y:S01]  /*14a0*/  VIADD R8, R14, 0x28 ;  /* 0x000000280e087836 */ /* 0x000fe20000000000 */
[----:B------:R-:W-:Y:S01]  /*14b0*/  ISETP.GE.AND P1, PT, R12, RZ, PT ;  /* 0x000000ff0c00720c */ /* 0x000fe20003f26270 */
[----:B------:R-:W-:-:S03]  /*14c0*/  IMAD.HI.U32 R2, R4, R27, RZ ;  /* 0x0000001b04027227 */ /* 0x000fc600078e00ff */
[----:B------:R-:W-:Y:S01]  /*14d0*/  IABS R29, R8 ;  /* 0x00000008001d7213 */ /* 0x000fe20000000000 */
[----:B------:R-:W-:Y:S01]  /*14e0*/  @!P0 IMAD.IADD R15, R15, 0x1, -R0 ;  /* 0x000000010f0f8824 */ /* 0x000fe200078e0a00 */
[----:B------:R-:W-:Y:S01]  /*14f0*/  ISETP.GE.AND P0, PT, R10, RZ, PT ;  /* 0x000000ff0a00720c */ /* 0x000fe20003f06270 */
[----:B------:R-:W-:Y:S02]  /*1500*/  IMAD.MOV R2, RZ, RZ, -R2 ;  /* 0x000000ffff027224 */ /* 0x000fe400078e0a02 */
[--C-:B------:R-:W-:Y:S01]  /*1510*/  @!P3 IMAD.IADD R19, R19, 0x1, -R0.reuse ;  /* 0x000000011313b824 */ /* 0x100fe200078e0a00 */
[----:B------:R-:W-:Y:S01]  /*1520*/  ISETP.GE.AND P3, PT, R22, RZ, PT ;  /* 0x000000ff1600720c */ /* 0x000fe20003f66270 */
[----:B------:R-:W-:Y:S02]  /*1530*/  IMAD R27, R0, R2, R27 ;  /* 0x00000002001b7224 */ /* 0x000fe400078e021b */
[----:B------:R-:W-:Y:S02]  /*1540*/  VIADD R6, R14, 0x26 ;  /* 0x000000260e067836 */ /* 0x000fe40000000000 */
[----:B------:R-:W-:-:S02]  /*1550*/  @!P6 IMAD.IADD R25, R25, 0x1, -R0 ;  /* 0x000000011919e824 */ /* 0x000fc400078e0a00 */
[----:B------:R-:W-:Y:S01]  /*1560*/  IMAD.HI.U32 R2, R4, R29, RZ ;  /* 0x0000001d04027227 */ /* 0x000fe200078e00ff */
[----:B------:R-:W-:Y:S02]  /*1570*/  IABS R31, R6 ;  /* 0x00000006001f7213 */ /* 0x000fe40000000000 */
[----:B------:R-:W-:Y:S01]  /*1580*/  ISETP.GE.AND P6, PT, R6, RZ, PT ;  /* 0x000000ff0600720c */ /* 0x000fe20003fc6270 */
[----:B------:R-:W-:Y:S01]  /*1590*/  @!P1 IMAD.MOV R19, RZ, RZ, -R19 ;  /* 0x000000ffff139224 */ /* 0x000fe200078e0a13 */
[C---:B------:R-:W-:Y:S01]  /*15a0*/  ISETP.GT.U32.AND P1, PT, R0.reuse, R25, PT ;  /* 0x000000190000720c */ /* 0x040fe20003f24070 */
[----:B------:R-:W-:Y:S02]  /*15b0*/  IMAD.MOV R2, RZ, RZ, -R2 ;  /* 0x000000ffff027224 */ /* 0x000fe400078e0a02 */
[----:B------:R-:W-:Y:S01]  /*15c0*/  @!P2 IMAD.MOV R15, RZ, RZ, -R15 ;  /* 0x000000ffff0fa224 */ /* 0x000fe200078e0a0f */
[----:B------:R-:W-:Y:S01]  /*15d0*/  ISETP.GT.U32.AND P2, PT, R0, R27, PT ;  /* 0x0000001b0000720c */ /* 0x000fe20003f44070 */
[----:B------:R-:W-:Y:S01]  /*15e0*/  @!P0 IMAD.MOV R17, RZ, RZ, -R17 ;  /* 0x000000ffff118224 */ /* 0x000fe200078e0a11 */
[----:B------:R-:W-:Y:S01]  /*15f0*/  ISETP.GE.AND P0, PT, R18, RZ, PT ;  /* 0x000000ff1200720c */ /* 0x000fe20003f06270 */
[----:B------:R-:W-:-:S02]  /*1600*/  IMAD R29, R0, R2, R29 ;  /* 0x00000002001d7224 */ /* 0x000fc400078e021d */
[----:B------:R-:W-:-:S04]  /*1610*/  IMAD.HI.U32 R2, R4, R31, RZ ;  /* 0x0000001f04027227 */ /* 0x000fc800078e00ff */
[----:B------:R-:W-:Y:S02]  /*1620*/  IMAD.MOV R2, RZ, RZ, -R2 ;  /* 0x000000ffff027224 */ /* 0x000fe400078e0a02 */
[----:B------:R-:W-:Y:S01]  /*1630*/  @!P5 IMAD.MOV R13, RZ, RZ, -R13 ;  /* 0x000000ffff0dd224 */ /* 0x000fe200078e0a0d */
[C---:B------:R-:W-:Y:S01]  /*1640*/  ISETP.GT.U32.AND P5, PT, R0.reuse, R23, PT ;  /* 0x000000170000720c */ /* 0x040fe20003fa4070 */
[--C-:B------:R-:W-:Y:S01]  /*1650*/  @!P1 IMAD.IADD R25, R25, 0x1, -R0.reuse ;  /* 0x0000000119199824 */ /* 0x100fe200078e0a00 */
[C---:B------:R-:W-:Y:S01]  /*1660*/  ISETP.GT.U32.AND P1, PT, R0.reuse, R29, PT ;  /* 0x0000001d0000720c */ /* 0x040fe20003f24070 */
[C---:B------:R-:W-:Y:S02]  /*1670*/  IMAD R31, R0.reuse, R2, R31 ;  /* 0x00000002001f7224 */ /* 0x040fe400078e021f */
[----:B------:R-:W-:Y:S02]  /*1680*/  @!P2 IMAD.IADD R27, R27, 0x1, -R0 ;  /* 0x000000011b1ba824 */ /* 0x000fe400078e0a00 */
[----:B------:R-:W-:Y:S01]  /*1690*/  @!P0 IMAD.MOV R25, RZ, RZ, -R25 ;  /* 0x000000ffff198224 */ /* 0x000fe200078e0a19 */
[----:B------:R-:W-:Y:S01]  /*16a0*/  ISETP.GT.U32.AND P0, PT, R0, R31, PT ;  /* 0x0000001f0000720c */ /* 0x000fe20003f04070 */
[----:B------:R-:W-:Y:S01]  /*16b0*/  VIADD R6, R14, 0x24 ;  /* 0x000000240e067836 */ /* 0x000fe20000000000 */
[----:B------:R-:W-:Y:S01]  /*16c0*/  ISETP.GT.U32.AND P2, PT, R0, R27, PT ;  /* 0x0000001b0000720c */ /* 0x000fe20003f44070 */
[----:B------:R-:W-:-:S02]  /*16d0*/  VIADD R10, R14, 0x20 ;  /* 0x000000200e0a7836 */ /* 0x000fc40000000000 */
[--C-:B------:R-:W-:Y:S01]  /*16e0*/  @!P5 IMAD.IADD R23, R23, 0x1, -R0.reuse ;  /* 0x000000011717d824 */ /* 0x100fe200078e0a00 */
[----:B------:R-:W-:Y:S01]  /*16f0*/  IABS R33, R6 ;  /* 0x0000000600217213 */ /* 0x000fe20000000000 */
[----:B------:R-:W-:Y:S01]  /*1700*/  VIADD R12, R14, 0x1e ;  /* 0x0000001e0e0c7836 */ /* 0x000fe20000000000 */
[----:B------:R-:W-:Y:S01]  /*1710*/  ISETP.GE.AND P5, PT, R8, RZ, PT ;  /* 0x000000ff0800720c */ /* 0x000fe20003fa6270 */
[----:B------:R-:W-:Y:S01]  /*1720*/  VIADD R8, R14, 0x22 ;  /* 0x000000220e087836 */ /* 0x000fe20000000000 */
[----:B------:R-:W-:Y:S01]  /*1730*/  IABS R37, R10 ;  /* 0x0000000a00257213 */ /* 0x000fe20000000000 */
[----:B------:R-:W-:Y:S01]  /*1740*/  IMAD.HI.U32 R2, R4, R33, RZ ;  /* 0x0000002104027227 */ /* 0x000fe200078e00ff */
[----:B------:R-:W-:Y:S02]  /*1750*/  IABS R39, R12 ;  /* 0x0000000c00277213 */ /* 0x000fe40000000000 */
[----:B------:R-:W-:Y:S01]  /*1760*/  IABS R35, R8 ;  /* 0x0000000800237213 */ /* 0x000fe20000000000 */
[----:B------:R-:W-:-:S02]  /*1770*/  @!P0 IMAD.IADD R31, R31, 0x1, -R0 ;  /* 0x000000011f1f8824 */ /* 0x000fc400078e0a00 */
[----:B------:R-:W-:Y:S01]  /*1780*/  @!P2 IMAD.IADD R27, R27, 0x1, -R0 ;  /* 0x000000011b1ba824 */ /* 0x000fe200078e0a00 */
[----:B------:R-:W-:Y:S01]  /*1790*/  ISETP.GE.AND P2, PT, R8, RZ, PT ;  /* 0x000000ff0800720c */ /* 0x000fe20003f46270 */
[----:B------:R-:W-:Y:S01]  /*17a0*/  IMAD.MOV R8, RZ, RZ, -R2 ;  /* 0x000000ffff087224 */ /* 0x000fe200078e0a02 */
[----:B------:R-:W-:Y:S01]  /*17b0*/  ISETP.GT.U32.AND P0, PT, R0, R31, PT ;  /* 0x0000001f0000720c */ /* 0x000fe20003f04070 */
[----:B------:R-:W-:-:S04]  /*17c0*/  IMAD.HI.U32 R2, R4, R37, RZ ;  /* 0x0000002504027227 */ /* 0x000fc800078e00ff */
[----:B------:R-:W-:Y:S02]  /*17d0*/  IMAD R33, R0, R8, R33 ;  /* 0x0000000800217224 */ /* 0x000fe400078e0221 */
[----:B------:R-:W-:Y:S02]  /*17e0*/  IMAD.MOV R8, RZ, RZ, -R2 ;  /* 0x000000ffff087224 */ /* 0x000fe400078e0a02 */
[----:B------:R-:W-:-:S04]  /*17f0*/  IMAD.HI.U32 R2, R4, R39, RZ ;  /* 0x0000002704027227 */ /* 0x000fc800078e00ff */
[----:B------:R-:W-:Y:S02]  /*1800*/  @!P1 IMAD.IADD R29, R29, 0x1, -R0 ;  /* 0x000000011d1d9824 */ /* 0x000fe400078e0a00 */
[C---:B------:R-:W-:Y:S02]  /*1810*/  IMAD R37, R0.reuse, R8, R37 ;  /* 0x0000000800257224 */ /* 0x040fe400078e0225 */
[----:B------:R-:W-:Y:S01]  /*1820*/  IMAD.MOV R2, RZ, RZ, -R2 ;  /* 0x000000ffff027224 */ /* 0x000fe200078e0a02 */
[C---:B------:R-:W-:Y:S01]  /*1830*/  ISETP.GT.U32.AND P1, PT, R0.reuse, R29, PT ;  /* 0x0000001d0000720c */ /* 0x040fe20003f24070 */
[----:B------:R-:W-:Y:S01]  /*1840*/  @!P0 IMAD.IADD R31, R31, 0x1, -R0 ;  /* 0x000000011f1f8824 */ /* 0x000fe200078e0a00 */
[C---:B------:R-:W-:Y:S01]  /*1850*/  ISETP.GT.U32.AND P0, PT, R0.reuse, R37, PT ;  /* 0x000000250000720c */ /* 0x040fe20003f04070 */
[----:B------:R-:W-:Y:S02]  /*1860*/  IMAD R39, R0, R2, R39 ;  /* 0x0000000200277224 */ /* 0x000fe400078e0227 */
[----:B------:R-:W-:-:S02]  /*1870*/  @!P6 IMAD.MOV R31, RZ, RZ, -R31 ;  /* 0x000000ffff1fe224 */ /* 0x000fc400078e0a1f */
[----:B------:R-:W-:Y:S01]  /*1880*/  @!P4 IMAD.MOV R23, RZ, RZ, -R23 ;  /* 0x000000ffff17c224 */ /* 0x000fe200078e0a17 */
[----:B------:R-:W-:Y:S01]  /*1890*/  ISETP.GT.U32.AND P6, PT, R0, R39, PT ;  /* 0x000000270000720c */ /* 0x000fe20003fc4070 */
[----:B------:R-:W-:Y:S01]  /*18a0*/  VIADD R16, R14, 0x1a ;  /* 0x0000001a0e107836 */ /* 0x000fe20000000000 */
[----:B------:R-:W-:Y:S01]  /*18b0*/  ISETP.GE.AND P4, PT, R6, RZ, PT ;  /* 0x000000ff0600720c */ /* 0x000fe20003f86270 */
[----:B------:R-:W-:-:S03]  /*18c0*/  IMAD.HI.U32 R6, R4, R35, RZ ;  /* 0x0000002304067227 */ /* 0x000fc600078e00ff */
[----:B------:R-:W-:Y:S01]  /*18d0*/  IABS R43, R16 ;  /* 0x00000010002b7213 */ /* 0x000fe20000000000 */
[----:B------:R-:W-:Y:S01]  /*18e0*/  @!P1 IMAD.IADD R29, R29, 0x1, -R0 ;  /* 0x000000011d1d9824 */ /* 0x000fe200078e0a00 */
[----:B------:R-:W-:Y:S01]  /*18f0*/  ISETP.GT.U32.AND P1, PT, R0, R33, PT ;  /* 0x000000210000720c */ /* 0x000fe20003f24070 */
[----:B------:R-:W-:Y:S02]  /*1900*/  IMAD.MOV R6, RZ, RZ, -R6 ;  /* 0x000000ffff067224 */ /* 0x000fe400078e0a06 */
[----:B------:R-:W-:Y:S02]  /*1910*/  VIADD R18, R14, 0x18 ;  /* 0x000000180e127836 */ /* 0x000fe40000000000 */
[--C-:B------:R-:W-:Y:S02]  /*1920*/  @!P0 IMAD.IADD R37, R37, 0x1, -R0.reuse ;  /* 0x0000000125258824 */ /* 0x100fe400078e0a00 */
[C---:B------:R-:W-:Y:S01]  /*1930*/  IMAD R35, R0.reuse, R6, R35 ;  /* 0x0000000600237224 */ /* 0x040fe200078e0223 */
[----:B------:R-:W-:Y:S01]  /*1940*/  IABS R45, R18 ;  /* 0x00000012002d7213 */ /* 0x000fe20000000000 */
[----:B------:R-:W-:Y:S01]  /*1950*/  @!P6 IMAD.IADD R39, R39, 0x1, -R0 ;  /* 0x000000012727e824 */ /* 0x000fe200078e0a00 */
[----:B------:R-:W-:Y:S01]  /*1960*/  ISETP.GT.U32.AND P0, PT, R0, R37, PT ;  /* 0x000000250000720c */ /* 0x000fe20003f04070 */
[----:B------:R-:W-:-:S03]  /*1970*/  IMAD.HI.U32 R6, R4, R43, RZ ;  /* 0x0000002b04067227 */ /* 0x000fc600078e00ff */
[C---:B------:R-:W-:Y:S01]  /*1980*/  ISETP.GT.U32.AND P6, PT, R0.reuse, R39, PT ;  /* 0x000000270000720c */ /* 0x040fe20003fc4070 */
[----:B------:R-:W-:Y:S01]  /*1990*/  @!P5 IMAD.MOV R29, RZ, RZ, -R29 ;  /* 0x000000ffff1dd224 */ /* 0x000fe200078e0a1d */
[----:B------:R-:W-:Y:S01]  /*19a0*/  ISETP.GT.U32.AND P5, PT, R0, R35, PT ;  /* 0x000000230000720c */ /* 0x000fe20003fa4070 */
[----:B------:R-:W-:-:S04]  /*19b0*/  IMAD.HI.U32 R8, R4, R45, RZ ;  /* 0x0000002d04087227 */ /* 0x000fc800078e00ff */
[----:B------:R-:W-:Y:S02]  /*19c0*/  IMAD.MOV R6, RZ, RZ, -R6 ;  /* 0x000000ffff067224 */ /* 0x000fe400078e0a06 */
[----:B------:R-:W-:Y:S02]  /*19d0*/  @!P1 IMAD.IADD R33, R33, 0x1, -R0 ;  /* 0x0000000121219824 */ /* 0x000fe400078e0a00 */
[----:B------:R-:W-:Y:S02]  /*19e0*/  IMAD.MOV R8, RZ, RZ, -R8 ;  /* 0x000000ffff087224 */ /* 0x000fe400078e0a08 */
[C---:B------:R-:W-:Y:S01]  /*19f0*/  IMAD R43, R0.reuse, R6, R43 ;  /* 0x00000006002b7224 */ /* 0x040fe200078e022b */
[----:B------:R-:W-:Y:S01]  /*1a00*/  ISETP.GT.U32.AND P1, PT, R0, R33, PT ;  /* 0x000000210000720c */ /* 0x000fe20003f24070 */
[----:B------:R-:W-:Y:S01]  /*1a10*/  @!P3 IMAD.MOV R27, RZ, RZ, -R27 ;  /* 0x000000ffff1bb224 */ /* 0x000fe200078e0a1b */
[----:B------:R-:W-:Y:S01]  /*1a20*/  ISETP.GE.AND P3, PT, R10, RZ, PT ;  /* 0x000000ff0a00720c */ /* 0x000fe20003f66270 */
[----:B------:R-:W-:-:S02]  /*1a30*/  VIADD R10, R14, 0x1c ;  /* 0x0000001c0e0a7836 */ /* 0x000fc40000000000 */
[C---:B------:R-:W-:Y:S02]  /*1a40*/  IMAD R45, R0.reuse, R8, R45 ;  /* 0x00000008002d7224 */ /* 0x040fe400078e022d */
[--C-:B------:R-:W-:Y:S01]  /*1a50*/  @!P0 IMAD.IADD R37, R37, 0x1, -R0.reuse ;  /* 0x0000000125258824 */ /* 0x100fe200078e0a00 */
[C---:B------:R-:W-:Y:S01]  /*1a60*/  ISETP.GT.U32.AND P0, PT, R0.reuse, R43, PT ;  /* 0x0000002b0000720c */ /* 0x040fe20003f04070 */
[--C-:B------:R-:W-:Y:S01]  /*1a70*/  @!P5 IMAD.IADD R35, R35, 0x1, -R0.reuse ;  /* 0x000000012323d824 */ /* 0x100fe200078e0a00 */
        /* <DEDUP_REMOVED lines=8> */
[----:B------:R-:W-:Y:S01]  /*1b00*/  ISETP.GE.AND P1, PT, R12, RZ, PT ;  /* 0x000000ff0c00720c */ /* 0x000fe20003f26270 */
[----:B------:R-:W-:Y:S02]  /*1b10*/  IMAD.MOV R2, RZ, RZ, -R2 ;  /* 0x000000ffff027224 */ /* 0x000fe400078e0a02 */
[--C-:B------:R-:W-:Y:S02]  /*1b20*/  @!P0 IMAD.IADD R43, R43, 0x1, -R0.reuse ;  /* 0x000000012b2b8824 */ /* 0x100fe400078e0a00 */
[----:B------:R-:W-:Y:S02]  /*1b30*/  VIADD R12, R14, 0x16 ;  /* 0x000000160e0c7836 */ /* 0x000fe40000000000 */
[C---:B------:R-:W-:Y:S02]  /*1b40*/  IMAD R41, R0.reuse, R2, R41 ;  /* 0x0000000200297224 */ /* 0x040fe400078e0229 */
[----:B------:R-:W-:Y:S01]  /*1b50*/  @!P6 IMAD.IADD R45, R45, 0x1, -R0 ;  /* 0x000000012d2de824 */ /* 0x000fe200078e0a00 */
[----:B------:R-:W-:Y:S01]  /*1b60*/  ISETP.GT.U32.AND P6, PT, R0, R43, PT ;  /* 0x0000002b0000720c */ /* 0x000fe20003fc4070 */
[----:B------:R-:W-:Y:S01]  /*1b70*/  IMAD.HI.U32 R6, R4, R49, RZ ;  /* 0x0000003104067227 */ /* 0x000fe200078e00ff */
[----:B------:R-:W-:-:S03]  /*1b80*/  IABS R47, R12 ;  /* 0x0000000c002f7213 */ /* 0x000fc60000000000 */
[----:B------:R-:W-:Y:S01]  /*1b90*/  @!P5 IMAD.IADD R35, R35, 0x1, -R0 ;  /* 0x000000012323d824 */ /* 0x000fe200078e0a00 */
[----:B------:R-:W-:Y:S01]  /*1ba0*/  ISETP.GT.U32.AND P5, PT, R0, R41, PT ;  /* 0x000000290000720c */ /* 0x000fe20003fa4070 */
[----:B------:R-:W-:Y:S02]  /*1bb0*/  IMAD.MOV R6, RZ, RZ, -R6 ;  /* 0x000000ffff067224 */ /* 0x000fe400078e0a06 */
[----:B------:R-:W-:-:S04]  /*1bc0*/  IMAD.HI.U32 R2, R4, R47, RZ ;  /* 0x0000002f04027227 */ /* 0x000fc800078e00ff */
[C---:B------:R-:W-:Y:S02]  /*1bd0*/  IMAD R49, R0.reuse, R6, R49 ;  /* 0x0000000600317224 */ /* 0x040fe400078e0231 */
[----:B------:R-:W-:Y:S02]  /*1be0*/  IMAD.MOV R2, RZ, RZ, -R2 ;  /* 0x000000ffff027224 */ /* 0x000fe400078e0a02 */
[----:B------:R-:W-:Y:S01]  /*1bf0*/  @!P6 IMAD.IADD R43, R43, 0x1, -R0 ;  /* 0x000000012b2be824 */ /* 0x000fe200078e0a00 */
[C---:B------:R-:W-:Y:S01]  /*1c00*/  ISETP.GT.U32.AND P6, PT, R0.reuse, R49, PT ;  /* 0x000000310000720c */ /* 0x040fe20003fc4070 */
[----:B------:R-:W-:Y:S02]  /*1c10*/  IMAD R47, R0, R2, R47 ;  /* 0x00000002002f7224 */ /* 0x000fe400078e022f */
[----:B------:R-:W-:-:S04]  /*1c20*/  IMAD.HI.U32 R2, R4, R53, RZ ;  /* 0x0000003504027227 */ /* 0x000fc800078e00ff */
[----:B------:R-:W-:Y:S01]  /*1c30*/  @!P5 IMAD.IADD R41, R41, 0x1, -R0 ;  /* 0x000000012929d824 */ /* 0x000fe200078e0a00 */
[----:B------:R-:W-:Y:S01]  /*1c40*/  ISETP.GE.AND P5, PT, R10, RZ, PT ;  /* 0x000000ff0a00720c */ /* 0x000fe20003fa6270 */
[----:B------:R-:W-:Y:S02]  /*1c50*/  IMAD.MOV R6, RZ, RZ, -R2 ;  /* 0x000000ffff067224 */ /* 0x000fe400078e0a02 */
[----:B------:R-:W-:Y:S01]  /*1c60*/  @!P4 IMAD.MOV R33, RZ, RZ, -R33 ;  /* 0x000000ffff21c224 */ /* 0x000fe200078e0a21 */
[----:B------:R-:W-:Y:S01]  /*1c70*/  ISETP.GT.U32.AND P0, PT, R0, R41, PT ;  /* 0x000000290000720c */ /* 0x000fe20003f04070 */
[----:B------:R-:W-:Y:S01]  /*1c80*/  IMAD.HI.U32 R8, R4, R51, RZ ;  /* 0x0000003304087227 */ /* 0x000fe200078e00ff */
[----:B------:R-:W-:-:S03]  /*1c90*/  ISETP.GT.U32.AND P4, PT, R0, R45, PT ;  /* 0x0000002d0000720c */ /* 0x000fc60003f84070 */
[C---:B------:R-:W-:Y:S02]  /*1ca0*/  IMAD R53, R0.reuse, R6, R53 ;  /* 0x0000000600357224 */ /* 0x040fe400078e0235 */
[----:B------:R-:W-:Y:S02]  /*1cb0*/  IMAD.MOV R8, RZ, RZ, -R8 ;  /* 0x000000ffff087224 */ /* 0x000fe400078e0a08 */
[----:B------:R-:W-:Y:S01]  /*1cc0*/  @!P6 IMAD.IADD R49, R49, 0x1, -R0 ;  /* 0x000000013131e824 */ /* 0x000fe200078e0a00 */
[----:B------:R-:W-:Y:S01]  /*1cd0*/  ISETP.GT.U32.AND P6, PT, R0, R53, PT ;  /* 0x000000350000720c */ /* 0x000fe20003fc4070 */
[----:B------:R-:W-:-:S04]  /*1ce0*/  IMAD.HI.U32 R2, R4, R55, RZ ;  /* 0x0000003704027227 */ /* 0x000fc800078e00ff */
[C---:B------:R-:W-:Y:S02]  /*1cf0*/  IMAD R51, R0.reuse, R8, R51 ;  /* 0x0000000800337224 */ /* 0x040fe400078e0233 */
[----:B------:R-:W-:Y:S02]  /*1d00*/  IMAD.MOV R2, RZ, RZ, -R2 ;  /* 0x000000ffff027224 */ /* 0x000fe400078e0a02 */
[--C-:B------:R-:W-:Y:S01]  /*1d10*/  @!P0 IMAD.IADD R41, R41, 0x1, -R0.reuse ;  /* 0x0000000129298824 */ /* 0x100fe200078e0a00 */
[C---:B------:R-:W-:Y:S01]  /*1d20*/  ISETP.GT.U32.AND P0, PT, R0.reuse, R47, PT ;  /* 0x0000002f0000720c */ /* 0x040fe20003f04070 */
[--C-:B------:R-:W-:Y:S01]  /*1d30*/  @!P4 IMAD.IADD R45, R45, 0x1, -R0.reuse ;  /* 0x000000012d2dc824 */ /* 0x100fe200078e0a00 */
[C---:B------:R-:W-:Y:S01]  /*1d40*/  ISETP.GT.U32.AND P4, PT, R0.reuse, R51, PT ;  /* 0x000000330000720c */ /* 0x040fe20003f84070 */
[----:B------:R-:W-:Y:S02]  /*1d50*/  IMAD R55, R0, R2, R55 ;  /* 0x0000000200377224 */ /* 0x000fe400078e0237 */
[----:B------:R-:W-:-:S02]  /*1d60*/  @!P6 IMAD.IADD R53, R53, 0x1, -R0 ;  /* 0x000000013535e824 */ /* 0x000fc400078e0a00 */
[----:B------:R-:W-:Y:S01]  /*1d70*/  IMAD.HI.U32 R6, R4, R57, RZ ;  /* 0x0000003904067227 */ /* 0x000fe200078e00ff */
[----:B------:R-:W-:-:S03]  /*1d80*/  ISETP.GT.U32.AND P6, PT, R0, R55, PT ;  /* 0x000000370000720c */ /* 0x000fc60003fc4070 */
[----:B------:R-:W-:Y:S02]  /*1d90*/  IMAD.MOV R6, RZ, RZ, -R6 ;  /* 0x000000ffff067224 */ /* 0x000fe400078e0a06 */
[--C-:B------:R-:W-:Y:S01]  /*1da0*/  @!P0 IMAD.IADD R47, R47, 0x1, -R0.reuse ;  /* 0x000000012f2f8824 */ /* 0x100fe200078e0a00 */
[----:B------:R-:W-:Y:S01]  /*1db0*/  ISETP.GE.AND P0, PT, R16, RZ, PT ;  /* 0x000000ff1000720c */ /* 0x000fe20003f06270 */
[----:B------:R-:W-:Y:S01]  /*1dc0*/  @!P4 IMAD.IADD R51, R51, 0x1, -R0 ;  /* 0x000000013333c824 */ /* 0x000fe200078e0a00 */
[----:B------:R-:W-:Y:S01]  /*1dd0*/  ISETP.GE.AND P4, PT, R18, RZ, PT ;  /* 0x000000ff1200720c */ /* 0x000fe20003f86270 */
[----:B------:R-:W-:Y:S02]  /*1de0*/  IMAD R57, R0, R6, R57 ;  /* 0x0000000600397224 */ /* 0x000fe400078e0239 */
[C---:B------:R-:W-:Y:S02]  /*1df0*/  VIADD R16, R14.reuse, 0x8 ;  /* 0x000000080e107836 */ /* 0x040fe40000000000 */
[----:B------:R-:W-:-:S02]  /*1e00*/  VIADD R18, R14, 0x6 ;  /* 0x000000060e127836 */ /* 0x000fc40000000000 */
[----:B------:R-:W-:Y:S01]  /*1e10*/  IMAD.HI.U32 R8, R4, R59, RZ ;  /* 0x0000003b04087227 */ /* 0x000fe200078e00ff */
[----:B------:R-:W-:Y:S02]  /*1e20*/  IABS R61, R16 ;  /* 0x00000010003d7213 */ /* 0x000fe40000000000 */
[----:B------:R-:W-:Y:S01]  /*1e30*/  IABS R63, R18 ;  /* 0x00000012003f7213 */ /* 0x000fe20000000000 */
[----:B------:R-:W-:Y:S01]  /*1e40*/  @!P6 IMAD.IADD R55, R55, 0x1, -R0 ;  /* 0x000000013737e824 */ /* 0x000fe200078e0a00 */
[C---:B------:R-:W-:Y:S01]  /*1e50*/  ISETP.GT.U32.AND P6, PT, R0.reuse, R57, PT ;  /* 0x000000390000720c */ /* 0x040fe20003fc4070 */
[----:B------:R-:W-:Y:S02]  /*1e60*/  IMAD.MOV R8, RZ, RZ, -R8 ;  /* 0x000000ffff087224 */ /* 0x000fe400078e0a08 */
[----:B------:R-:W-:Y:S01]  /*1e70*/  @!P2 IMAD.MOV R35, RZ, RZ, -R35 ;  /* 0x000000ffff23a224 */ /* 0x000fe200078e0a23 */
[C---:B------:R-:W-:Y:S01]  /*1e80*/  ISETP.GT.U32.AND P2, PT, R0.reuse, R47, PT ;  /* 0x0000002f0000720c */ /* 0x040fe20003f44070 */
[----:B------:R-:W-:Y:S01]  /*1e90*/  @!P3 IMAD.MOV R37, RZ, RZ, -R37 ;  /* 0x000000ffff25b224 */ /* 0x000fe200078e0a25 */
[C---:B------:R-:W-:Y:S01]  /*1ea0*/  ISETP.GT.U32.AND P3, PT, R0.reuse, R49, PT ;  /* 0x000000310000720c */ /* 0x040fe20003f64070 */
[----:B------:R-:W-:Y:S01]  /*1eb0*/  @!P1 IMAD.MOV R39, RZ, RZ, -R39 ;  /* 0x000000ffff279224 */ /* 0x000fe200078e0a27 */
[C---:B------:R-:W-:Y:S01]  /*1ec0*/  ISETP.GT.U32.AND P1, PT, R0.reuse, R51, PT ;  /* 0x000000330000720c */ /* 0x040fe20003f24070 */
[----:B------:R-:W-:-:S02]  /*1ed0*/  IMAD R59, R0, R8, R59 ;  /* 0x00000008003b7224 */ /* 0x000fc400078e023b */
[----:B------:R-:W-:-:S04]  /*1ee0*/  IMAD.HI.U32 R2, R4, R61, RZ ;  /* 0x0000003d04027227 */ /* 0x000fc800078e00ff */
[----:B------:R-:W-:-:S04]  /*1ef0*/  IMAD.HI.U32 R6, R4, R63, RZ ;  /* 0x0000003f04067227 */ /* 0x000fc800078e00ff */
[----:B------:R-:W-:-:S04]  /*1f00*/  IMAD.HI.U32 R8, R4, R65, RZ ;  /* 0x0000004104087227 */ /* 0x000fc800078e00ff */
[----:B------:R-:W-:Y:S02]  /*1f10*/  IMAD.MOV R2, RZ, RZ, -R2 ;  /* 0x000000ffff027224 */ /* 0x000fe400078e0a02 */
[----:B------:R-:W-:Y:S02]  /*1f20*/  IMAD.MOV R6, RZ, RZ, -R6 ;  /* 0x000000ffff067224 */ /* 0x000fe400078e0a06 */
[----:B------:R-:W-:Y:S02]  /*1f30*/  IMAD.MOV R8, RZ, RZ, -R8 ;  /* 0x000000ffff087224 */ /* 0x000fe400078e0a08 */
[C---:B------:R-:W-:Y:S02]  /*1f40*/  IMAD R61, R0.reuse, R2, R61 ;  /* 0x00000002003d7224 */ /* 0x040fe400078e023d */
[C---:B------:R-:W-:Y:S02]  /*1f50*/  IMAD R63, R0.reuse, R6, R63 ;  /* 0x00000006003f7224 */ /* 0x040fe400078e023f */
[----:B------:R-:W-:-:S02]  /*1f60*/  IMAD R65, R0, R8, R65 ;  /* 0x0000000800417224 */ /* 0x000fc400078e0241 */
[----:B------:R-:W-:Y:S01]  /*1f70*/  @!P6 IMAD.IADD R57, R57, 0x1, -R0 ;  /* 0x000000013939e824 */ /* 0x000fe200078e0a00 */
[C---:B------:R-:W-:Y:S01]  /*1f80*/  ISETP.GT.U32.AND P6, PT, R0.reuse, R55, PT ;  /* 0x000000370000720c */ /* 0x040fe20003fc4070 */
[----:B------:R-:W-:Y:S01]  /*1f90*/  @!P5 IMAD.MOV R41, RZ, RZ, -R41 ;  /* 0x000000ffff29d224 */ /* 0x000fe200078e0a29 */
[----:B------:R-:W-:Y:S01]  /*1fa0*/  ISETP.GT.U32.AND P5, PT, R0, R53, PT ;  /* 0x000000350000720c */ /* 0x000fe20003fa4070 */
[----:B------:R-:W-:-:S04]  /*1fb0*/  IMAD.HI.U32 R10, R4, R67, RZ ;  /* 0x00000043040a7227 */ /* 0x000fc800078e00ff */
[----:B------:R-:W-:-:S04]  /*1fc0*/  IMAD.HI.U32 R4, R4, R69, RZ ;  /* 0x0000004504047227 */ /* 0x000fc800078e00ff */
[----:B------:R-:W-:Y:S01]  /*1fd0*/  @!P0 IMAD.MOV R43, RZ, RZ, -R43 ;  /* 0x000000ffff2b8224 */ /* 0x000fe200078e0a2b */
[C---:B------:R-:W-:Y:S01]  /*1fe0*/  ISETP.GT.U32.AND P0, PT, R0.reuse, R57, PT ;  /* 0x000000390000720c */ /* 0x040fe20003f04070 */
[----:B------:R-:W-:Y:S01]  /*1ff0*/  @!P4 IMAD.MOV R45, RZ, RZ, -R45 ;  /* 0x000000ffff2dc224 */ /* 0x000fe200078e0a2d */
[C---:B------:R-:W-:Y:S01]  /*2000*/  ISETP.GT.U32.AND P4, PT, R0.reuse, R59, PT ;  /* 0x0000003b0000720c */ /* 0x040fe20003f84070 */
[--C-:B------:R-:W-:Y:S01]  /*2010*/  @!P2 IMAD.IADD R47, R47, 0x1, -R0.reuse ;  /* 0x000000012f2fa824 */ /* 0x100fe200078e0a00 */
[C---:B------:R-:W-:Y:S01]  /*2020*/  ISETP.GT.U32.AND P2, PT, R0.reuse, R61, PT ;  /* 0x0000003d0000720c */ /* 0x040fe20003f44070 */
[--C-:B------:R-:W-:Y:S01]  /*2030*/  @!P3 IMAD.IADD R49, R49, 0x1, -R0.reuse ;  /* 0x000000013131b824 */ /* 0x100fe200078e0a00 */
[C---:B------:R-:W-:Y:S01]  /*2040*/  ISETP.GT.U32.AND P3, PT, R0.reuse, R63, PT ;  /* 0x0000003f0000720c */ /* 0x040fe20003f64070 */
[----:B------:R-:W-:Y:S01]  /*2050*/  @!P1 IMAD.IADD R51, R51, 0x1, -R0 ;  /* 0x0000000133339824 */ /* 0x000fe200078e0a00 */
[----:B------:R-:W-:Y:S01]  /*2060*/  ISETP.GT.U32.AND P1, PT, R0, R65, PT ;  /* 0x000000410000720c */ /* 0x000fe20003f24070 */
[----:B------:R-:W-:-:S02]  /*2070*/  IMAD.MOV R10, RZ, RZ, -R10 ;  /* 0x000000ffff0a7224 */ /* 0x000fc400078e0a0a */
[----:B------:R-:W-:Y:S02]  /*2080*/  IMAD.MOV R4, RZ, RZ, -R4 ;  /* 0x000000ffff047224 */ /* 0x000fe400078e0a04 */
[C---:B------:R-:W-:Y:S02]  /*2090*/  IMAD R67, R0.reuse, R10, R67 ;  /* 0x0000000a00437224 */ /* 0x040fe400078e0243 */
[C---:B------:R-:W-:Y:S02]  /*20a0*/  IMAD R69, R0.reuse, R4, R69 ;  /* 0x0000000400457224 */ /* 0x040fe400078e0245 */
[--C-:B------:R-:W-:Y:S01]  /*20b0*/  @!P5 IMAD.IADD R53, R53, 0x1, -R0.reuse ;  /* 0x000000013535d824 */ /* 0x100fe200078e0a00 */
[C---:B------:R-:W-:Y:S01]  /*20c0*/  ISETP.GT.U32.AND P5, PT, R0.reuse, R67, PT ;  /* 0x000000430000720c */ /* 0x040fe20003fa4070 */
[--C-:B------:R-:W-:Y:S01]  /*20d0*/  @!P6 IMAD.IADD R55, R55, 0x1, -R0.reuse ;  /* 0x000000013737e824 */ /* 0x100fe200078e0a00 */
[----:B------:R-:W-:Y:S01]  /*20e0*/  ISETP.GT.U32.AND P6, PT, R0, R69, PT ;  /* 0x000000450000720c */ /* 0x000fe20003fc4070 */
[--C-:B------:R-:W-:Y:S01]  /*20f0*/  @!P0 IMAD.IADD R57, R57, 0x1, -R0.reuse ;  /* 0x0000000139398824 */ /* 0x100fe200078e0a00 */
[----:B------:R-:W-:Y:S01]  /*2100*/  ISETP.GE.AND P0, PT, R12, RZ, PT ;  /* 0x000000ff0c00720c */ /* 0x000fe20003f06270 */
        /* <DEDUP_REMOVED lines=10> */
[----:B------:R-:W-:-:S02]  /*21b0*/  @!P6 IMAD.IADD R69, R69, 0x1, -R0 ;  /* 0x000000014545e824 */ /* 0x000fc400078e0a00 */
[----:B------:R-:W-:Y:S01]  /*21c0*/  @!P0 IMAD.MOV R47, RZ, RZ, -R47 ;  /* 0x000000ffff2f8224 */ /* 0x000fe200078e0a2f */
[C---:B------:R-:W-:Y:S01]  /*21d0*/  ISETP.GT.U32.AND P0, PT, R0.reuse, R59, PT ;  /* 0x0000003b0000720c */ /* 0x040fe20003f04070 */
        /* <DEDUP_REMOVED lines=9> */
[----:B------:R-:W-:Y:S01]  /*2270*/  ISETP.GT.U32.AND P6, PT, R0, R69, PT ;  /* 0x000000450000720c */ /* 0x000fe20003fc4070 */
[----:B---3--:R-:W-:Y:S01]  /*2280*/  IMAD R184, R20, UR7, RZ ;  /* 0x0000000714b87c24 */ /* 0x008fe2000f8e02ff */
        /* <DEDUP_REMOVED lines=11> */
[----:B------:R-:W-:Y:S01]  /*2340*/  @!P6 IMAD.IADD R69, R69, 0x1, -R0 ;  /* 0x000000014545e824 */ /* 0x000fe200078e0a00 */
[----:B------:R-:W-:Y:S01]  /*2350*/  ISETP.NE.AND P6, PT, R3, RZ, PT ;  /* 0x000000ff0300720c */ /* 0x000fe20003fc5270 */
[----:B------:R-:W-:Y:S01]  /*2360*/  IMAD R186, R21, UR7, RZ ;  /* 0x0000000715ba7c24 */ /* 0x000fe2000f8e02ff */
[----:B------:R-:W-:Y:S01]  /*2370*/  LOP3.LUT R0, RZ, R3, RZ, 0x33, !PT ;  /* 0x00000003ff007212 */ /* 0x000fe200078e33ff */
[----:B------:R-:W-:Y:S01]  /*2380*/  @!P0 IMAD.MOV R59, RZ, RZ, -R59 ;  /* 0x000000ffff3b8224 */ /* 0x000fe200078e0a3b */
[----:B------:R-:W2:Y:S01]  /*2390*/  LDC.64 R2, c[0x0][0x388] ;  /* 0x0000e200ff027b82 */ /* 0x000ea20000000a00 */
[----:B------:R-:W-:Y:S01]  /*23a0*/  @!P4 IMAD.MOV R61, RZ, RZ, -R61 ;  /* 0x000000ffff3dc224 */ /* 0x000fe200078e0a3d */
[C---:B------:R-:W-:Y:S01]  /*23b0*/  SEL R5, R0.reuse, R5, !P6 ;  /* 0x0000000500057207 */ /* 0x040fe20007000000 */
[----:B------:R-:W-:Y:S01]  /*23c0*/  @!P2 IMAD.MOV R63, RZ, RZ, -R63 ;  /* 0x000000ffff3fa224 */ /* 0x000fe200078e0a3f */
[C---:B------:R-:W-:Y:S01]  /*23d0*/  SEL R7, R0.reuse, R7, !P6 ;  /* 0x0000000700077207 */ /* 0x040fe20007000000 */
[----:B------:R-:W-:Y:S01]  /*23e0*/  @!P3 IMAD.MOV R65, RZ, RZ, -R65 ;  /* 0x000000ffff41b224 */ /* 0x000fe200078e0a41 */
[C---:B------:R-:W-:Y:S01]  /*23f0*/  SEL R9, R0.reuse, R9, !P6 ;  /* 0x0000000900097207 */ /* 0x040fe20007000000 */
[----:B0-----:R-:W-:Y:S01]  /*2400*/  IMAD R5, R5, UR6, RZ ;  /* 0x0000000605057c24 */ /* 0x001fe2000f8e02ff */
[C---:B------:R-:W-:Y:S01]  /*2410*/  SEL R11, R0.reuse, R11, !P6 ;  /* 0x0000000b000b7207 */ /* 0x040fe20007000000 */
[----:B------:R-:W-:Y:S01]  /*2420*/  IMAD R7, R7, UR6, RZ ;  /* 0x0000000607077c24 */ /* 0x000fe2000f8e02ff */
[C---:B------:R-:W-:Y:S01]  /*2430*/  SEL R13, R0.reuse, R13, !P6 ;  /* 0x0000000d000d7207 */ /* 0x040fe20007000000 */
[----:B------:R-:W-:Y:S01]  /*2440*/  IMAD R9, R9, UR6, RZ ;  /* 0x0000000609097c24 */ /* 0x000fe2000f8e02ff */
[C---:B------:R-:W-:Y:S01]  /*2450*/  SEL R15, R0.reuse, R15, !P6 ;  /* 0x0000000f000f7207 */ /* 0x040fe20007000000 */
[----:B------:R-:W-:Y:S01]  /*2460*/  IMAD R11, R11, UR6, RZ ;  /* 0x000000060b0b7c24 */ /* 0x000fe2000f8e02ff */
[C---:B------:R-:W-:Y:S01]  /*2470*/  SEL R17, R0.reuse, R17, !P6 ;  /* 0x0000001100117207 */ /* 0x040fe20007000000 */
[----:B------:R-:W-:Y:S01]  /*2480*/  IMAD R13, R13, UR6, RZ ;  /* 0x000000060d0d7c24 */ /* 0x000fe2000f8e02ff */
[C---:B------:R-:W-:Y:S01]  /*2490*/  SEL R19, R0.reuse, R19, !P6 ;  /* 0x0000001300137207 */ /* 0x040fe20007000000 */
[----:B------:R-:W-:Y:S01]  /*24a0*/  @!P1 IMAD.MOV R67, RZ, RZ, -R67 ;  /* 0x000000ffff439224 */ /* 0x000fe200078e0a43 */
[C---:B------:R-:W-:Y:S01]  /*24b0*/  SEL R23, R0.reuse, R23, !P6 ;  /* 0x0000001700177207 */ /* 0x040fe20007000000 */
[----:B------:R-:W-:Y:S01]  /*24c0*/  @!P5 IMAD.MOV R69, RZ, RZ, -R69 ;  /* 0x000000ffff45d224 */ /* 0x000fe200078e0a45 */
[C---:B------:R-:W-:Y:S01]  /*24d0*/  SEL R25, R0.reuse, R25, !P6 ;  /* 0x0000001900197207 */ /* 0x040fe20007000000 */
[----:B------:R-:W-:Y:S01]  /*24e0*/  IMAD R15, R15, UR6, RZ ;  /* 0x000000060f0f7c24 */ /* 0x000fe2000f8e02ff */
[C---:B------:R-:W-:Y:S01]  /*24f0*/  SEL R27, R0.reuse, R27, !P6 ;  /* 0x0000001b001b7207 */ /* 0x040fe20007000000 */
[----:B------:R-:W-:Y:S01]  /*2500*/  IMAD R17, R17, UR6, RZ ;  /* 0x0000000611117c24 */ /* 0x000fe2000f8e02ff */
[-C--:B--2---:R-:W-:Y:S01]  /*2510*/  LEA R6, P4, R5, R2.reuse, 0x1 ;  /* 0x0000000205067211 */ /* 0x084fe200078808ff */
[----:B------:R-:W-:Y:S01]  /*2520*/  IMAD R19, R19, UR6, RZ ;  /* 0x0000000613137c24 */ /* 0x000fe2000f8e02ff */
[-C--:B------:R-:W-:Y:S01]  /*2530*/  LEA R4, P3, R7, R2.reuse, 0x1 ;  /* 0x0000000207047211 */ /* 0x080fe200078608ff */
[----:B------:R-:W-:Y:S01]  /*2540*/  IMAD R23, R23, UR6, RZ ;  /* 0x0000000617177c24 */ /* 0x000fe2000f8e02ff */
[-C--:B------:R-:W-:Y:S01]  /*2550*/  LEA R8, P2, R9, R2.reuse, 0x1 ;  /* 0x0000000209087211 */ /* 0x080fe200078408ff */
[----:B------:R0:W-:Y:S01]  /*2560*/  STL [R1+0x224], R6 ;  /* 0x0002240601007387 */ /* 0x0001e20000100800 */
[C---:B------:R-:W-:Y:S01]  /*2570*/  SEL R29, R0.reuse, R29, !P6 ;  /* 0x0000001d001d7207 */ /* 0x040fe20007000000 */
[----:B------:R-:W-:Y:S01]  /*2580*/  IMAD R25, R25, UR6, RZ ;  /* 0x0000000619197c24 */ /* 0x000fe2000f8e02ff */
[C---:B------:R-:W-:Y:S01]  /*2590*/  SEL R31, R0.reuse, R31, !P6 ;  /* 0x0000001f001f7207 */ /* 0x040fe20007000000 */
[----:B------:R2:W-:Y:S01]  /*25a0*/  STL [R1+0x21c], R4 ;  /* 0x00021c0401007387 */ /* 0x0005e20000100800 */
[C---:B------:R-:W-:Y:S01]  /*25b0*/  SEL R33, R0.reuse, R33, !P6 ;  /* 0x0000002100217207 */ /* 0x040fe20007000000 */
[----:B------:R-:W-:Y:S01]  /*25c0*/  IMAD R27, R27, UR6, RZ ;  /* 0x000000061b1b7c24 */ /* 0x000fe2000f8e02ff */
[C---:B------:R-:W-:Y:S01]  /*25d0*/  SEL R35, R0.reuse, R35, !P6 ;  /* 0x0000002300237207 */ /* 0x040fe20007000000 */
[----:B------:R3:W-:Y:S01]  /*25e0*/  STL [R1+0x214], R8 ;  /* 0x0002140801007387 */ /* 0x0007e20000100800 */
[C---:B------:R-:W-:Y:S01]  /*25f0*/  SEL R37, R0.reuse, R37, !P6 ;  /* 0x0000002500257207 */ /* 0x040fe20007000000 */
[----:B------:R-:W-:Y:S01]  /*2600*/  IMAD R29, R29, UR6, RZ ;  /* 0x000000061d1d7c24 */ /* 0x000fe2000f8e02ff */
[-C--:B0-----:R-:W-:Y:S01]  /*2610*/  LEA R6, P1, R11, R2.reuse, 0x1 ;  /* 0x000000020b067211 */ /* 0x081fe200078208ff */
[----:B------:R-:W-:Y:S01]  /*2620*/  IMAD R31, R31, UR6, RZ ;  /* 0x000000061f1f7c24 */ /* 0x000fe2000f8e02ff */
[C---:B------:R-:W-:Y:S01]  /*2630*/  SEL R39, R0.reuse, R39, !P6 ;  /* 0x0000002700277207 */ /* 0x040fe20007000000 */
[----:B------:R-:W-:Y:S01]  /*2640*/  IMAD R33, R33, UR6, RZ ;  /* 0x0000000621217c24 */ /* 0x000fe2000f8e02ff */
[-C--:B--2---:R-:W-:Y:S01]  /*2650*/  LEA R4, P0, R13, R2.reuse, 0x1 ;  /* 0x000000020d047211 */ /* 0x084fe200078008ff */
        /* <DEDUP_REMOVED lines=29> */
[----:B------:R-:W-:Y:S01]  /*2830*/  SEL R0, R0, R69, !P6 ;  /* 0x0000004500007207 */ /* 0x000fe20007000000 */
[----:B------:R-:W-:Y:S01]  /*2840*/  IMAD R61, R61, UR6, RZ ;  /* 0x000000063d3d7c24 */ /* 0x000fe2000f8e02ff */
[-C--:B---3--:R-:W-:Y:S01]  /*2850*/  LEA R8, P6, R15, R2.reuse, 0x1 ;  /* 0x000000020f087211 */ /* 0x088fe200078c08ff */
[----:B------:R-:W-:Y:S01]  /*2860*/  IMAD R63, R63, UR6, RZ ;  /* 0x000000063f3f7c24 */ /* 0x000fe2000f8e02ff */
[-C--:B0-----:R-:W-:Y:S01]  /*2870*/  LEA R6, P5, R17, R2.reuse, 0x1 ;  /* 0x0000000211067211 */ /* 0x081fe200078a08ff */
[----:B------:R-:W-:Y:S01]  /*2880*/  IMAD R65, R65, UR6, RZ ;  /* 0x0000000641417c24 */ /* 0x000fe2000f8e02ff */
[----:B--2---:R-:W-:Y:S01]  /*2890*/  LEA.HI.X.SX32 R4, R5, R3, 0x1, P4 ;  /* 0x0000000305047211 */ /* 0x004fe200020f0eff */
[----:B------:R-:W-:Y:S01]  /*28a0*/  STL [R1+0x1fc], R8 ;  /* 0x0001fc0801007387 */ /* 0x000fe20000100800 */
[----:B------:R-:W-:Y:S01]  /*28b0*/  LEA R5, P4, R19, R2, 0x1 ;  /* 0x0000000213057211 */ /* 0x000fe200078808ff */
[----:B------:R-:W-:Y:S01]  /*28c0*/  IMAD R67, R67, UR6, RZ ;  /* 0x0000000643437c24 */ /* 0x000fe2000f8e02ff */
[----:B------:R-:W-:Y:S01]  /*28d0*/  CS2R R68, SRZ ;  /* 0x0000000000447805 */ /* 0x000fe2000001ff00 */
[----:B------:R0:W-:Y:S01]  /*28e0*/  STL [R1+0x6c], R6 ;  /* 0x00006c0601007387 */ /* 0x0001e20000100800 */
[----:B------:R-:W-:-:S02]  /*28f0*/  IMAD R0, R0, UR6, RZ ;  /* 0x0000000600007c24 */ /* 0x000fc4000f8e02ff */
[----:B------:R-:W-:Y:S01]  /*2900*/  IMAD.WIDE R184, R184, 0x2, RZ ;  /* 0x00000002b8b87825 */ /* 0x000fe200078e02ff */
[----:B------:R2:W-:Y:S03]  /*2910*/  STL [R1+0x220], R4 ;  /* 0x0002200401007387 */ /* 0x0005e60000100800 */
[----:B------:R-:W-:Y:S01]  /*2920*/  IMAD.WIDE R186, R186, 0x2, RZ ;  /* 0x00000002baba7825 */ /* 0x000fe200078e02ff */
[----:B------:R3:W-:Y:S01]  /*2930*/  STL [R1+0x64], R5 ;  /* 0x0000640501007387 */ /* 0x0007e20000100800 */
[----:B0-----:R-:W-:Y:S02]  /*2940*/  LEA.HI.X.SX32 R6, R7, R3, 0x1, P3 ;  /* 0x0000000307067211 */ /* 0x001fe400018f0eff */
[----:B--2---:R-:W-:-:S03]  /*2950*/  LEA R4, P3, R23, R2, 0x1 ;  /* 0x0000000217047211 */ /* 0x004fc600078608ff */
[----:B------:R0:W-:Y:S01]  /*2960*/  STL [R1+0x218], R6 ;  /* 0x0002180601007387 */ /* 0x0001e20000100800 */
[----:B---3--:R-:W-:-:S03]  /*2970*/  LEA.HI.X.SX32 R5, R9, R3, 0x1, P2 ;  /* 0x0000000309057211 */ /* 0x008fc600010f0eff */
[----:B------:R2:W-:Y:S04]  /*2980*/  STL [R1+0x5c], R4 ;  /* 0x00005c0401007387 */ /* 0x0005e80000100800 */
[----:B------:R3:W-:Y:S01]  /*2990*/  STL [R1+0x210], R5 ;  /* 0x0002100501007387 */ /* 0x0007e20000100800 */
[----:B0-----:R-:W-:Y:S02]  /*29a0*/  LEA R6, P2, R25, R2, 0x1 ;  /* 0x0000000219067211 */ /* 0x001fe400078408ff */
[----:B--2---:R-:W-:-:S03]  /*29b0*/  LEA.HI.X.SX32 R4, R11, R3, 0x1, P1 ;  /* 0x000000030b047211 */ /* 0x004fc600008f0eff */
[----:B------:R0:W-:Y:S01]  /*29c0*/  STL [R1+0x54], R6 ;  /* 0x0000540601007387 */ /* 0x0001e20000100800 */
[----:B---3--:R-:W-:-:S03]  /*29d0*/  LEA R5, P1, R27, R2, 0x1 ;  /* 0x000000021b057211 */ /* 0x008fc600078208ff */
[----:B------:R2:W-:Y:S04]  /*29e0*/  STL [R1+0x208], R4 ;  /* 0x0002080401007387 */ /* 0x0005e80000100800 */
        /* <DEDUP_REMOVED lines=23> */
[----:B------:R2:W-:Y:S01]  /*2b60*/  STL [R1+0x50], R4 ;  /* 0x0000500401007387 */ /* 0x0005e20000100800 */
[----:B------:R-:W-:-:S03]  /*2b70*/  LEA.HI.X.SX32 R250, R39, R3, 0x1, P2 ;  /* 0x0000000327fa7211 */ /* 0x000fc600010f0eff */
[----:B------:R3:W-:Y:S01]  /*2b80*/  STL [R1+0x30], R5 ;  /* 0x0000300501007387 */ /* 0x0007e20000100800 */
[----:B------:R-:W-:Y:S02]  /*2b90*/  CS2R R38, SRZ ;  /* 0x0000000000267805 */ /* 0x000fe4000001ff00 */
[----:B0-----:R-:W-:Y:S02]  /*2ba0*/  LEA.HI.X.SX32 R6, R27, R3, 0x1, P1 ;  /* 0x000000031b067211 */ /* 0x001fe400008f0eff */
[----:B--2---:R-:W-:-:S03]  /*2bb0*/  LEA R4, P1, R41, R2, 0x1 ;  /* 0x0000000229047211 */ /* 0x004fc600078208ff */
[----:B------:R0:W-:Y:S01]  /*2bc0*/  STL [R1], R6 ;  /* 0x0000000601007387 */ /* 0x0001e20000100800 */
[----:B---3--:R-:W-:-:S03]  /*2bd0*/  LEA.HI.X.SX32 R5, R29, R3, 0x1, P0 ;  /* 0x000000031d057211 */ /* 0x008fc600000f0eff */
[----:B------:R2:W-:Y:S01]  /*2be0*/  STL [R1+0x34], R4 ;  /* 0x0000340401007387 */ /* 0x0005e20000100800 */
[-C--:B------:R-:W-:Y:S02]  /*2bf0*/  LEA.HI.X.SX32 R248, R41, R3.reuse, 0x1, P1 ;  /* 0x0000000329f87211 */ /* 0x080fe400008f0eff */
[----:B------:R-:W-:Y:S02]  /*2c00*/  CS2R R40, SRZ ;  /* 0x0000000000287805 */ /* 0x000fe4000001ff00 */
[-C--:B------:R-:W-:Y:S01]  /*2c10*/  LEA R235, P1, R55, R2.reuse, 0x1 ;  /* 0x0000000237eb7211 */ /* 0x080fe200078208ff */
[----:B------:R3:W-:Y:S01]  /*2c20*/  STL [R1+0x8], R5 ;  /* 0x0000080501007387 */ /* 0x0007e20000100800 */
[----:B0-----:R-:W-:Y:S02]  /*2c30*/  LEA R6, P0, R43, R2, 0x1 ;  /* 0x000000022b067211 */ /* 0x001fe400078008ff */
[----:B------:R-:W-:Y:S02]  /*2c40*/  LEA.HI.X.SX32 R234, R55, R3, 0x1, P1 ;  /* 0x0000000337ea7211 */ /* 0x000fe400008f0eff */
[----:B------:R-:W-:-:S02]  /*2c50*/  CS2R R54, SRZ ;  /* 0x0000000000367805 */ /* 0x000fc4000001ff00 */
[-C--:B--2---:R-:W-:Y:S01]  /*2c60*/  LEA.HI.X.SX32 R4, R31, R3.reuse, 0x1, P6 ;  /* 0x000000031f047211 */ /* 0x084fe200030f0eff */
[----:B------:R0:W-:Y:S01]  /*2c70*/  STL [R1+0x38], R6 ;  /* 0x0000380601007387 */ /* 0x0001e20000100800 */
[-C--:B------:R-:W-:Y:S02]  /*2c80*/  LEA.HI.X.SX32 R246, R43, R3.reuse, 0x1, P0 ;  /* 0x000000032bf67211 */ /* 0x080fe400000f0eff */
[----:B------:R-:W-:Y:S02]  /*2c90*/  CS2R R42, SRZ ;  /* 0x00000000002a7805 */ /* 0x000fe4000001ff00 */
[-C--:B---3--:R-:W-:Y:S01]  /*2ca0*/  LEA R5, P6, R45, R2.reuse, 0x1 ;  /* 0x000000022d057211 */ /* 0x088fe200078c08ff */
[----:B------:R2:W-:Y:S01]  /*2cb0*/  STL [R1+0x10], R4 ;  /* 0x0000100401007387 */ /* 0x0005e20000100800 */
[-C--:B------:R-:W-:Y:S02]  /*2cc0*/  LEA R232, P0, R57, R2.reuse, 0x1 ;  /* 0x0000000239e87211 */ /* 0x080fe400078008ff */
[----:B------:R-:W-:Y:S01]  /*2cd0*/  LEA.HI.X.SX32 R244, R45, R3, 0x1, P6 ;  /* 0x000000032df47211 */ /* 0x000fe200030f0eff */
[----:B------:R3:W-:Y:S01]  /*2ce0*/  STL [R1+0x3c], R5 ;  /* 0x00003c0501007387 */ /* 0x0007e20000100800 */
[----:B------:R-:W-:-:S02]  /*2cf0*/  LEA R230, P6, R59, R2, 0x1 ;  /* 0x000000023be67211 */ /* 0x000fc400078c08ff */
[----:B------:R-:W-:Y:S02]  /*2d00*/  CS2R R44, SRZ ;  /* 0x00000000002c7805 */ /* 0x000fe4000001ff00 */
[-C--:B0-----:R-:W-:Y:S02]  /*2d10*/  LEA.HI.X.SX32 R6, R33, R3.reuse, 0x1, P5 ;  /* 0x0000000321067211 */ /* 0x081fe400028f0eff */
[-C--:B------:R-:W-:Y:S02]  /*2d20*/  LEA R221, P1, R0, R2.reuse, 0x1 ;  /* 0x0000000200dd7211 */ /* 0x080fe400078208ff */
[----:B--2---:R-:W-:Y:S01]  /*2d30*/  LEA R4, P5, R47, R2, 0x1 ;  /* 0x000000022f047211 */ /* 0x004fe200078a08ff */
[----:B------:R0:W-:Y:S01]  /*2d40*/  STL [R1+0x18], R6 ;  /* 0x0000180601007387 */ /* 0x0001e20000100800 */
[----:B------:R-:W-:Y:S02]  /*2d50*/  LEA.HI.X.SX32 R233, R57, R3, 0x1, P0 ;  /* 0x0000000339e97211 */ /* 0x000fe400000f0eff */
[----:B------:R-:W-:-:S02]  /*2d60*/  CS2R R56, SRZ ;  /* 0x0000000000387805 */ /* 0x000fc4000001ff00 */
[-C--:B---3--:R-:W-:Y:S01]  /*2d70*/  LEA.HI.X.SX32 R5, R35, R3.reuse, 0x1, P4 ;  /* 0x0000000323057211 */ /* 0x088fe200020f0eff */
[----:B------:R2:W-:Y:S01]  /*2d80*/  STL [R1+0x40], R4 ;  /* 0x0000400401007387 */ /* 0x0005e20000100800 */
[-C--:B------:R-:W-:Y:S02]  /*2d90*/  LEA.HI.X.SX32 R242, R47, R3.reuse, 0x1, P5 ;  /* 0x000000032ff27211 */ /* 0x080fe400028f0eff */
[----:B------:R-:W-:Y:S02]  /*2da0*/  CS2R R46, SRZ ;  /* 0x00000000002e7805 */ /* 0x000fe4000001ff00 */
[----:B------:R-:W-:Y:S01]  /*2db0*/  LEA R228, P5, R61, R2, 0x1 ;  /* 0x000000023de47211 */ /* 0x000fe200078a08ff */
[----:B------:R3:W-:Y:S01]  /*2dc0*/  STL [R1+0x20], R5 ;  /* 0x0000200501007387 */ /* 0x0007e20000100800 */
[----:B------:R-:W-:Y:S02]  /*2dd0*/  LEA.HI.X.SX32 R231, R59, R3, 0x1, P6 ;  /* 0x000000033be77211 */ /* 0x000fe400030f0eff */
[----:B------:R-:W-:-:S02]  /*2de0*/  CS2R R58, SRZ ;  /* 0x00000000003a7805 */ /* 0x000fc4000001ff00 */
[----:B0-----:R-:W-:Y:S02]  /*2df0*/  LEA R6, P4, R49, R2, 0x1 ;  /* 0x0000000231067211 */ /* 0x001fe400078808ff */
[-C--:B------:R-:W-:Y:S02]  /*2e00*/  LEA.HI.X.SX32 R229, R61, R3.reuse, 0x1, P5 ;  /* 0x000000033de57211 */ /* 0x080fe400028f0eff */
[----:B------:R-:W-:Y:S02]  /*2e10*/  CS2R R60, SRZ ;  /* 0x00000000003c7805 */ /* 0x000fe4000001ff00 */
[-C--:B--2---:R-:W-:Y:S01]  /*2e20*/  LEA.HI.X.SX32 R4, R37, R3.reuse, 0x1, P3 ;  /* 0x0000000325047211 */ /* 0x084fe200018f0eff */
[----:B------:R-:W-:Y:S01]  /*2e30*/  STL [R1+0x44], R6 ;  /* 0x0000440601007387 */ /* 0x000fe20000100800 */
[----:B------:R-:W-:Y:S02]  /*2e40*/  LEA.HI.X.SX32 R240, R49, R3, 0x1, P4 ;  /* 0x0000000331f07211 */ /* 0x000fe400020f0eff */
[----:B------:R-:W-:-:S02]  /*2e50*/  CS2R R48, SRZ ;  /* 0x0000000000307805 */ /* 0x000fc4000001ff00 */
[-C--:B---3--:R-:W-:Y:S01]  /*2e60*/  LEA R5, P3, R51, R2.reuse, 0x1 ;  /* 0x0000000233057211 */ /* 0x088fe200078608ff */
[----:B------:R0:W-:Y:S01]  /*2e70*/  STL [R1+0x28], R4 ;  /* 0x0000280401007387 */ /* 0x0001e20000100800 */
[-C--:B------:R-:W-:Y:S02]  /*2e80*/  LEA R227, P4, R63, R2.reuse, 0x1 ;  /* 0x000000023fe37211 */ /* 0x080fe400078808ff */
[----:B------:R-:W-:Y:S02]  /*2e90*/  CS2R R36, SRZ ;  /* 0x0000000000247805 */ /* 0x000fe4000001ff00 */
[----:B------:R-:W-:Y:S01]  /*2ea0*/  LEA.HI.X.SX32 R238, R51, R3, 0x1, P3 ;  /* 0x0000000333ee7211 */ /* 0x000fe200018f0eff */
[----:B------:R-:W-:Y:S01]  /*2eb0*/  STL [R1+0x48], R5 ;  /* 0x0000480501007387 */ /* 0x000fe20000100800 */
[----:B------:R-:W-:Y:S02]  /*2ec0*/  LEA R225, P3, R65, R2, 0x1 ;  /* 0x0000000241e17211 */ /* 0x000fe400078608ff */
[----:B------:R-:W-:-:S02]  /*2ed0*/  CS2R R50, SRZ ;  /* 0x0000000000327805 */ /* 0x000fc4000001ff00 */
[-C--:B------:R-:W-:Y:S02]  /*2ee0*/  LEA.HI.X.SX32 R226, R63, R3.reuse, 0x1, P4 ;  /* 0x000000033fe27211 */ /* 0x080fe400020f0eff */
[----:B------:R-:W-:Y:S02]  /*2ef0*/  CS2R R62, SRZ ;  /* 0x00000000003e7805 */ /* 0x000fe4000001ff00 */
[-C--:B------:R-:W-:Y:S02]  /*2f00*/  LEA.HI.X.SX32 R224, R65, R3.reuse, 0x1, P3 ;  /* 0x0000000341e07211 */ /* 0x080fe400018f0eff */
[----:B------:R-:W-:Y:S02]  /*2f10*/  CS2R R64, SRZ ;  /* 0x0000000000407805 */ /* 0x000fe4000001ff00 */
[CC--:B0-----:R-:W-:Y:S02]  /*2f20*/  LEA R4, P2, R53.reuse, R2.reuse, 0x1 ;  /* 0x0000000235047211 */ /* 0x0c1fe400078408ff */
[-C--:B------:R-:W-:Y:S01]  /*2f30*/  LEA.HI.X.SX32 R220, R0, R3.reuse, 0x1, P1 ;  /* 0x0000000300dc7211 */ /* 0x080fe200008f0eff */
[----:B----4-:R-:W-:Y:S01]  /*2f40*/  IMAD.U32 R0, RZ, RZ, UR8 ;  /* 0x00000008ff007e24 */ /* 0x010fe2000f8e00ff */
[----:B------:R-:W-:Y:S01]  /*2f50*/  LEA.HI.X.SX32 R236, R53, R3, 0x1, P2 ;  /* 0x0000000335ec7211 */ /* 0x000fe200010f0eff */
[----:B------:R-:W-:Y:S01]  /*2f60*/  STL [R1+0x4c], R4 ;  /* 0x00004c0401007387 */ /* 0x000fe20000100800 */
[----:B------:R-:W-:-:S02]  /*2f70*/  LEA R182, P2, R67, R2, 0x1 ;  /* 0x0000000243b67211 */ /* 0x000fc400078408ff */
[----:B------:R-:W-:Y:S01]  /*2f80*/  CS2R R52, SRZ ;  /* 0x0000000000347805 */ /* 0x000fe2000001ff00 */
[----:B------:R-:W0:Y:S01]  /*2f90*/  LDC R2, c[0x0][0x3a8] ;  /* 0x0000ea00ff027b82 */ /* 0x000e220000000800 */
[----:B------:R-:W-:Y:S02]  /*2fa0*/  LEA.HI.X.SX32 R222, R67, R3, 0x1, P2 ;  /* 0x0000000343de7211 */ /* 0x000fe400010f0eff */
[----:B------:R-:W-:Y:S01]  /*2fb0*/  CS2R R66, SRZ ;  /* 0x0000000000427805 */ /* 0x000fe2000001ff00 */
[C---:B0-----:R-:W-:Y:S02]  /*2fc0*/  IMAD R22, R2.reuse, 0x18, RZ ;  /* 0x0000001802167824 */ /* 0x041fe400078e02ff */
[----:B------:R-:W-:Y:S02]  /*2fd0*/  IMAD R18, R2, 0x17, RZ ;  /* 0x0000001702127824 */ /* 0x000fe400078e02ff */
[----:B------:R-:W-:-:S04]  /*2fe0*/  IMAD.WIDE R28, R22, 0x2, R184 ;  /* 0x00000002161c7825 */ /* 0x000fc800078e02b8 */
[----:B------:R-:W-:Y:S01]  /*2ff0*/  IMAD R14, R2, 0x16, RZ ;  /* 0x00000016020e7824 */ /* 0x000fe200078e02ff */
[----:B------:R0:W-:Y:S01]  /*3000*/  STL.64 [R1+0x1f0], R28 ;  /* 0x0001f01c01007387 */ /* 0x0001e20000100a00 */
[----:B------:R-:W-:-:S04]  /*3010*/  IMAD.WIDE R30, R18, 0x2, R186 ;  /* 0x00000002121e7825 */ /* 0x000fc800078e02ba */
[----:B------:R-:W-:Y:S01]  /*3020*/  IMAD.WIDE R26, R18, 0x2, R184 ;  /* 0x00000002121a7825 */ /* 0x000fe200078e02b8 */
[----:B------:R2:W-:Y:S03]  /*3030*/  STL.64 [R1+0x1e8], R30 ;  /* 0x0001e81e01007387 */ /* 0x0005e60000100a00 */
[C---:B------:R-:W-:Y:S01]  /*3040*/  IMAD R10, R2.reuse, 0x15, RZ ;  /* 0x00000015020a7824 */ /* 0x040fe200078e02ff */
[----:B------:R3:W-:Y:S01]  /*3050*/  STL.64 [R1+0x1e0], R26 ;  /* 0x0001e01a01007387 */ /* 0x0007e20000100a00 */
[----:B------:R-:W-:Y:S02]  /*3060*/  IMAD R6, R2, 0x14, RZ ;  /* 0x0000001402067824 */ /* 0x000fe400078e02ff */
[----:B0-----:R-:W-:-:S04]  /*3070*/  IMAD.WIDE R28, R14, 0x2, R186 ;  /* 0x000000020e1c7825 */ /* 0x001fc800078e02ba */
[----:B------:R-:W-:Y:S01]  /*3080*/  IMAD R3, R2, 0x13, RZ ;  /* 0x0000001302037824 */ /* 0x000fe200078e02ff */
[----:B------:R0:W-:Y:S01]  /*3090*/  STL.64 [R1+0x1d8], R28 ;  /* 0x0001d81c01007387 */ /* 0x0001e20000100a00 */
[----:B--2---:R-:W-:-:S04]  /*30a0*/  IMAD.WIDE R30, R14, 0x2, R184 ;  /* 0x000000020e1e7825 */ /* 0x004fc800078e02b8 */
[----:B---3--:R-:W-:Y:S01]  /*30b0*/  IMAD.WIDE R26, R10, 0x2, R186 ;  /* 0x000000020a1a7825 */ /* 0x008fe200078e02ba */
[----:B------:R2:W-:Y:S03]  /*30c0*/  STL.64 [R1+0x1d0], R30 ;  /* 0x0001d01e01007387 */ /* 0x0005e60000100a00 */
[C---:B------:R-:W-:Y:S01]  /*30d0*/  IMAD R4, R2.reuse, 0x12, RZ ;  /* 0x0000001202047824 */ /* 0x040fe200078e02ff */
[----:B------:R3:W-:Y:S01]  /*30e0*/  STL.64 [R1+0x1c8], R26 ;  /* 0x0001c81a01007387 */ /* 0x0007e20000100a00 */
[----:B------:R-:W-:Y:S02]  /*30f0*/  IMAD R5, R2, 0x11, RZ ;  /* 0x0000001102057824 */ /* 0x000fe400078e02ff */
[----:B0-----:R-:W-:-:S04]  /*3100*/  IMAD.WIDE R28, R10, 0x2, R184 ;  /* 0x000000020a1c7825 */ /* 0x001fc800078e02b8 */
[----:B------:R-:W-:Y:S01]  /*3110*/  IMAD.SHL.U32 R7, R2, 0x10, RZ ;  /* 0x0000001002077824 */ /* 0x000fe200078e00ff */
        /* <DEDUP_REMOVED lines=20> */
[--C-:B---3--:R-:W-:Y:S01]  /*3260*/  IMAD.WIDE R26, R5, 0x2, R184.reuse ;  /* 0x00000002051a7825 */ /* 0x108fe200078e02b8 */
[----:B------:R-:W-:Y:S03]  /*3270*/  STL.64 [R1+0x188], R30 ;  /* 0x0001881e01007387 */ /* 0x000fe60000100a00 */
[C---:B------:R-:W-:Y:S01]  /*3280*/  IMAD.WIDE R4, R7.reuse, 0x2, R184 ;  /* 0x0000000207047825 */ /* 0x040fe200078e02b8 */
[----:B------:R2:W-:Y:S03]  /*3290*/  STL.64 [R1+0x180], R26 ;  /* 0x0001801a01007387 */ /* 0x0005e60000100a00 */
[----:B0-----:R-:W-:-:S04]  /*32a0*/  IMAD.WIDE R28, R7, 0x2, R186 ;  /* 0x00000002071c7825 */ /* 0x001fc800078e02ba */
[----:B------:R-:W-:Y:S01]  /*32b0*/  IMAD.WIDE R6, R8, 0x2, R184 ;  /* 0x0000000208067825 */ /* 0x000fe200078e02b8 */
[----:B------:R-:W-:Y:S03]  /*32c0*/  STL.64 [R1+0x178], R28 ;  /* 0x0001781c01007387 */ /* 0x000fe60000100a00 */
[----:B------:R-:W-:Y:S01]  /*32d0*/  IMAD R16, R2, 0x9, RZ ;  /* 0x0000000902107824 */ /* 0x000fe200078e02ff */
[----:B------:R0:W-:Y:S01]  /*32e0*/  STL.64 [R1+0x170], R4 ;  /* 0x0001700401007387 */ /* 0x0001e20000100a00 */
[----:B--2---:R-:W-:-:S04]  /*32f0*/  IMAD.WIDE R26, R8, 0x2, R186 ;  /* 0x00000002081a7825 */ /* 0x004fc800078e02ba */
[C---:B------:R-:W-:Y:S01]  /*3300*/  IMAD.SHL.U32 R17, R2.reuse, 0x8, RZ ;  /* 0x0000000802117824 */ /* 0x040fe200078e00ff */
[----:B------:R-:W-:Y:S01]  /*3310*/  STL.64 [R1+0x168], R26 ;  /* 0x0001681a01007387 */ /* 0x000fe20000100a00 */
[C---:B------:R-:W-:Y:S02]  /*3320*/  IMAD R19, R2.reuse, 0x7, RZ ;  /* 0x0000000702137824 */ /* 0x040fe400078e02ff */
[C---:B------:R-:W-:Y:S01]  /*3330*/  IMAD R20, R2.reuse, 0x6, RZ ;  /* 0x0000000602147824 */ /* 0x040fe200078e02ff */
[----:B------:R2:W-:Y:S01]  /*3340*/  STL.64 [R1+0x160], R6 ;  /* 0x0001600601007387 */ /* 0x0005e20000100a00 */
[----:B------:R-:W-:Y:S02]  /*3350*/  IMAD R21, R2, 0x5, RZ ;  /* 0x0000000502157824 */ /* 0x000fe400078e02ff */
[----:B0-----:R-:W-:-:S04]  /*3360*/  IMAD.WIDE R4, R9, 0x2, R186 ;  /* 0x0000000209047825 */ /* 0x001fc800078e02ba */
[----:B------:R-:W-:Y:S01]  /*3370*/  IMAD.WIDE R8, R9, 0x2, R184 ;  /* 0x0000000209087825 */ /* 0x000fe200078e02b8 */
[----:B------:R0:W-:Y:S03]  /*3380*/  STL.64 [R1+0x158], R4 ;  /* 0x0001580401007387 */ /* 0x0001e60000100a00 */
[----:B------:R-:W-:Y:S01]  /*3390*/  IMAD.SHL.U32 R23, R2, 0x4, RZ ;  /* 0x0000000402177824 */ /* 0x000fe200078e00ff */
[----:B------:R3:W-:Y:S01]  /*33a0*/  STL.64 [R1+0x150], R8 ;  /* 0x0001500801007387 */ /* 0x0007e20000100a00 */
[----:B--2---:R-:W-:-:S04]  /*33b0*/  IMAD.WIDE R6, R11, 0x2, R186 ;  /* 0x000000020b067825 */ /* 0x004fc800078e02ba */
[C---:B------:R-:W-:Y:S01]  /*33c0*/  IMAD R24, R2.reuse, 0x3, RZ ;  /* 0x0000000302187824 */ /* 0x040fe200078e02ff */
[----:B------:R2:W-:Y:S01]  /*33d0*/  STL.64 [R1+0x148], R6 ;  /* 0x0001480601007387 */ /* 0x0005e20000100a00 */
[----:B------:R-:W-:Y:S02]  /*33e0*/  IMAD.SHL.U32 R25, R2, 0x2, RZ ;  /* 0x0000000202197824 */ /* 0x000fe400078e00ff */
[----:B0-----:R-:W-:-:S04]  /*33f0*/  IMAD.WIDE R4, R11, 0x2, R184 ;  /* 0x000000020b047825 */ /* 0x001fc800078e02b8 */
[----:B---3--:R-:W-:Y:S01]  /*3400*/  IMAD.WIDE R8, R12, 0x2, R186 ;  /* 0x000000020c087825 */ /* 0x008fe200078e02ba */
[----:B------:R0:W-:Y:S03]  /*3410*/  STL.64 [R1+0x140], R4 ;  /* 0x0001400401007387 */ /* 0x0001e60000100a00 */
[----:B------:R-:W-:Y:S01]  /*3420*/  IMAD R217, R2, 0x1f, RZ ;  /* 0x0000001f02d97824 */ /* 0x000fe200078e02ff */
[----:B------:R3:W-:Y:S01]  /*3430*/  STL.64 [R1+0x138], R8 ;  /* 0x0001380801007387 */ /* 0x0007e20000100a00 */
[----:B--2---:R-:W-:-:S04]  /*3440*/  IMAD.WIDE R6, R12, 0x2, R184 ;  /* 0x000000020c067825 */ /* 0x004fc800078e02b8 */
[C---:B------:R-:W-:Y:S01]  /*3450*/  IMAD R213, R2.reuse, 0x1e, RZ ;  /* 0x0000001e02d57824 */ /* 0x040fe200078e02ff */
[----:B------:R2:W-:Y:S01]  /*3460*/  STL.64 [R1+0x130], R6 ;  /* 0x0001300601007387 */ /* 0x0005e20000100a00 */
[----:B------:R-:W-:Y:S02]  /*3470*/  IMAD R209, R2, 0x1d, RZ ;  /* 0x0000001d02d17824 */ /* 0x000fe400078e02ff */
        /* <DEDUP_REMOVED lines=15> */
[--C-:B------:R-:W-:Y:S01]  /*3570*/  IMAD.WIDE R218, R217, 0x2, R186.reuse ;  /* 0x00000002d9da7825 */ /* 0x100fe200078e02ba */
[----:B------:R2:W-:Y:S03]  /*3580*/  STL.64 [R1+0x100], R6 ;  /* 0x0001000601007387 */ /* 0x0005e60000100a00 */
[----:B0-----:R-:W-:-:S04]  /*3590*/  IMAD.WIDE R4, R17, 0x2, R186 ;  /* 0x0000000211047825 */ /* 0x001fc800078e02ba */
[----:B---3--:R-:W-:Y:S01]  /*35a0*/  IMAD.WIDE R8, R17, 0x2, R184 ;  /* 0x0000000211087825 */ /* 0x008fe200078e02b8 */
[----:B------:R0:W-:Y:S03]  /*35b0*/  STL.64 [R1+0xf8], R4 ;  /* 0x0000f80401007387 */ /* 0x0001e60000100a00 */
[--C-:B------:R-:W-:Y:S01]  /*35c0*/  IMAD.WIDE R214, R213, 0x2, R186.reuse ;  /* 0x00000002d5d67825 */ /* 0x100fe200078e02ba */
[----:B------:R3:W-:Y:S03]  /*35d0*/  STL.64 [R1+0xf0], R8 ;  /* 0x0000f00801007387 */ /* 0x0007e60000100a00 */
[----:B--2---:R-:W-:-:S04]  /*35e0*/  IMAD.WIDE R6, R19, 0x2, R186 ;  /* 0x0000000213067825 */ /* 0x004fc800078e02ba */
[----:B------:R-:W-:Y:S01]  /*35f0*/  IMAD.WIDE R210, R209, 0x2, R186 ;  /* 0x00000002d1d27825 */ /* 0x000fe200078e02ba */
[----:B------:R2:W-:Y:S03]  /*3600*/  STL.64 [R1+0xe8], R6 ;  /* 0x0000e80601007387 */ /* 0x0005e60000100a00 */
[----:B0-----:R-:W-:-:S04]  /*3610*/  IMAD.WIDE R4, R19, 0x2, R184 ;  /* 0x0000000213047825 */ /* 0x001fc800078e02b8 */
[C-C-:B---3--:R-:W-:Y:S01]  /*3620*/  IMAD.WIDE R8, R20.reuse, 0x2, R186.reuse ;  /* 0x0000000214087825 */ /* 0x148fe200078e02ba */
[----:B------:R0:W-:Y:S03]  /*3630*/  STL.64 [R1+0xe0], R4 ;  /* 0x0000e00401007387 */ /* 0x0001e60000100a00 */
[----:B------:R-:W-:Y:S01]  /*3640*/  IMAD.WIDE R206, R205, 0x2, R186 ;  /* 0x00000002cdce7825 */ /* 0x000fe200078e02ba */
[----:B------:R3:W-:Y:S03]  /*3650*/  STL.64 [R1+0xd8], R8 ;  /* 0x0000d80801007387 */ /* 0x0007e60000100a00 */
        /* <DEDUP_REMOVED lines=12> */
[C---:B---3--:R-:W-:Y:S01]  /*3720*/  IMAD.WIDE R8, R24.reuse, 0x2, R186 ;  /* 0x0000000218087825 */ /* 0x048fe200078e02ba */
[----:B------:R0:W-:Y:S03]  /*3730*/  STL.64 [R1+0xb0], R4 ;  /* 0x0000b00401007387 */ /* 0x0001e60000100a00 */
[--C-:B------:R-:W-:Y:S01]  /*3740*/  IMAD.WIDE R216, R217, 0x2, R184.reuse ;  /* 0x00000002d9d87825 */ /* 0x100fe200078e02b8 */
[----:B------:R3:W-:Y:S03]  /*3750*/  STL.64 [R1+0xa8], R8 ;  /* 0x0000a80801007387 */ /* 0x0007e60000100a00 */
[----:B--2---:R-:W-:-:S04]  /*3760*/  IMAD.WIDE R6, R24, 0x2, R184 ;  /* 0x0000000218067825 */ /* 0x004fc800078e02b8 */
[----:B------:R-:W-:Y:S01]  /*3770*/  IMAD.WIDE R212, R213, 0x2, R184 ;  /* 0x00000002d5d47825 */ /* 0x000fe200078e02b8 */
[----:B------:R2:W-:Y:S03]  /*3780*/  STL.64 [R1+0xa0], R6 ;  /* 0x0000a00601007387 */ /* 0x0005e60000100a00 */
[----:B0-----:R-:W-:-:S04]  /*3790*/  IMAD.WIDE R4, R25, 0x2, R186 ;  /* 0x0000000219047825 */ /* 0x001fc800078e02ba */
[--C-:B---3--:R-:W-:Y:S01]  /*37a0*/  IMAD.WIDE R8, R25, 0x2, R184.reuse ;  /* 0x0000000219087825 */ /* 0x108fe200078e02b8 */
[----:B------:R0:W-:Y:S03]  /*37b0*/  STL.64 [R1+0x98], R4 ;  /* 0x0000980401007387 */ /* 0x0001e60000100a00 */
[----:B------:R-:W-:Y:S01]  /*37c0*/  IMAD.WIDE R208, R209, 0x2, R184 ;  /* 0x00000002d1d07825 */ /* 0x000fe200078e02b8 */
[----:B------:R3:W-:Y:S03]  /*37d0*/  STL.64 [R1+0x90], R8 ;  /* 0x0000900801007387 */ /* 0x0007e60000100a00 */
[----:B--2---:R-:W-:-:S04]  /*37e0*/  IMAD.WIDE R6, R2, 0x2, R186 ;  /* 0x0000000202067825 */ /* 0x004fc800078e02ba */
[--C-:B------:R-:W-:Y:S01]  /*37f0*/  IMAD.WIDE R204, R205, 0x2, R184.reuse ;  /* 0x00000002cdcc7825 */ /* 0x100fe200078e02b8 */
[----:B------:R3:W-:Y:S03]  /*3800*/  STL.64 [R1+0x88], R6 ;  /* 0x0000880601007387 */ /* 0x0007e60000100a00 */
[----:B0-----:R-:W-:-:S04]  /*3810*/  IMAD.WIDE R4, R2, 0x2, R184 ;  /* 0x0000000202047825 */ /* 0x001fc800078e02b8 */
[--C-:B------:R-:W-:Y:S01]  /*3820*/  IMAD.WIDE R200, R201, 0x2, R184.reuse ;  /* 0x00000002c9c87825 */ /* 0x100fe200078e02b8 */
[----:B------:R3:W-:Y:S03]  /*3830*/  STL.64 [R1+0x80], R4 ;  /* 0x0000800401007387 */ /* 0x0007e60000100a00 */
[----:B------:R-:W-:-:S04]  /*3840*/  IMAD.WIDE R196, R197, 0x2, R184 ;  /* 0x00000002c5c47825 */ /* 0x000fc800078e02b8 */
[----:B------:R-:W-:-:S04]  /*3850*/  IMAD.WIDE R192, R193, 0x2, R184 ;  /* 0x00000002c1c07825 */ /* 0x000fc800078e02b8 */
[----:B------:R-:W-:-:S04]  /*3860*/  IMAD.WIDE R190, R22, 0x2, R186 ;  /* 0x0000000216be7825 */ /* 0x000fc800078e02ba */
[----:B------:R-:W-:Y:S02]  /*3870*/  IMAD.U32 R2, RZ, RZ, UR10 ;  /* 0x0000000aff027e24 */ /* 0x000fe4000f8e00ff */
[----:B-1-3--:R-:W-:-:S07]  /*3880*/  IMAD.U32 R3, RZ, RZ, UR11 ;  /* 0x0000000bff037e24 */ /* 0x00afce000f8e00ff */
.L_x_1:
[----:B------:R-:W2:Y:S04]  /*3890*/  LDL.64 R16, [R1+0x80] ;  /* 0x0000800001107983 */ /* 0x000ea80000100a00 */
[----:B------:R-:W3:Y:S01]  /*38a0*/  LDL.64 R18, [R1+0x88] ;  /* 0x0000880001127983 */ /* 0x000ee20000100a00 */
[----:B------:R-:W-:-:S03]  /*38b0*/  ISETP.GT.AND P2, PT, R0, RZ, PT ;  /* 0x000000ff0000720c */ /* 0x000fc60003f44270 */
[----:B------:R-:W4:Y:S04]  /*38c0*/  LDL.64 R14, [R1+0x90] ;  /* 0x00009000010e7983 */ /* 0x000f280000100a00 */
[----:B------:R-:W4:Y:S01]  /*38d0*/  LDL.64 R12, [R1+0x98] ;  /* 0x00009800010c7983 */ /* 0x000f220000100a00 */
[-C--:B-----5:R-:W-:Y:S02]  /*38e0*/  IADD3 R8, P1, PT, R184, R2.reuse, RZ ;  /* 0x00000002b8087210 */ /* 0x0a0fe40007f3e0ff */
[----:B------:R-:W-:Y:S01]  /*38f0*/  PRMT R180, RZ, 0x7610, R180 ;  /* 0x00007610ffb47816 */ /* 0x000fe200000000b4 */
[----:B------:R0:W-:Y:S01]  /*3900*/  STL.64 [R1+0x2f0], R100 ;  /* 0x0002f06401007387 */ /* 0x0001e20000100a00 */
[----:B------:R-:W-:Y:S01]  /*3910*/  IADD3 R6, P0, PT, R186, R2, RZ ;  /* 0x00000002ba067210 */ /* 0x000fe20007f1e0ff */
[----:B------:R-:W-:Y:S01]  /*3920*/  IMAD.X R9, R185, 0x1, R3, P1 ;  /* 0x00000001b9097824 */ /* 0x000fe200008e0603 */
[----:B------:R-:W-:Y:S01]  /*3930*/  PRMT R5, RZ, 0x7610, R5 ;  /* 0x00007610ff057816 */ /* 0x000fe20000000005 */
[----:B------:R-:W-:Y:S01]  /*3940*/  STL [R1+0x2e8], R103 ;  /* 0x0002e86701007387 */ /* 0x000fe20000100800 */
[----:B------:R-:W-:Y:S01]  /*3950*/  ISETP.GT.AND P3, PT, R0, 0x1, PT ;  /* 0x000000010000780c */ /* 0x000fe20003f64270 */
[----:B------:R-:W-:-:S02]  /*3960*/  IMAD.X R7, R187, 0x1, R3, P0 ;  /* 0x00000001bb077824 */ /* 0x000fc400000e0603 */
[----:B------:R-:W-:Y:S04]  /*3970*/  STL [R1+0x2e4], R96 ;  /* 0x0002e46001007387 */ /* 0x000fe80000100800 */
        /* <DEDUP_REMOVED lines=11> */
[----:B------:R2:W4:Y:S04]  /*3a30*/  @P2 LDG.E.U16 R180, desc[UR12][R8.64] ;  /* 0x0000000c08b42981 */ /* 0x000528000c1e1500 */
[----:B------:R-:W-:Y:S04]  /*3a40*/  STL [R1+0x2b4], R84 ;  /* 0x0002b45401007387 */ /* 0x000fe80000100800 */
[----:B------:R-:W-:Y:S04]  /*3a50*/  STL [R1+0x2b0], R85 ;  /* 0x0002b05501007387 */ /* 0x000fe80000100800 */
[----:B------:R-:W-:Y:S04]  /*3a60*/  STL [R1+0x2ac], R86 ;  /* 0x0002ac5601007387 */ /* 0x000fe80000100800 */
[----:B------:R-:W-:Y:S04]  /*3a70*/  STL [R1+0x2a8], R87 ;  /* 0x0002a85701007387 */ /* 0x000fe80000100800 */
[----:B------:R-:W-:Y:S04]  /*3a80*/  STL.64 [R1+0x228], R184 ;  /* 0x000228b801007387 */ /* 0x000fe80000100a00 */
[----:B------:R1:W-:Y:S04]  /*3a90*/  STL.64 [R1+0x230], R186 ;  /* 0x000230ba01007387 */ /* 0x0003e80000100a00 */
[----:B------:R3:W4:Y:S04]  /*3aa0*/  @P2 LDG.E.U16 R5, desc[UR12][R6.64] ;  /* 0x0000000c06052981 */ /* 0x000728000c1e1500 */
[----:B------:R-:W4:Y:S01]  /*3ab0*/  LDL.64 R28, [R1+0xa8] ;  /* 0x0000a800011c7983 */ /* 0x000f220000100a00 */
[----:B--2---:R-:W-:-:S03]  /*3ac0*/  IADD3 R8, P1, PT, R16, R2, RZ ;  /* 0x0000000210087210 */ /* 0x004fc60007f3e0ff */
[----:B0-----:R-:W2:Y:S02]  /*3ad0*/  LDL.64 R100, [R1+0x128] ;  /* 0x0001280001647983 */ /* 0x001ea40000100a00 */
[--C-:B------:R-:W-:Y:S01]  /*3ae0*/  IMAD.X R9, R17, 0x1, R3.reuse, P1 ;  /* 0x0000000111097824 */ /* 0x100fe200008e0603 */
[----:B------:R-:W-:Y:S01]  /*3af0*/  PRMT R32, RZ, 0x7610, R32 ;  /* 0x00007610ff207816 */ /* 0x000fe20000000020 */
[----:B------:R-:W2:Y:S01]  /*3b00*/  LDL.64 R16, [R1+0xa0] ;  /* 0x0000a00001107983 */ /* 0x000ea20000100a00 */
[----:B---3--:R-:W-:Y:S02]  /*3b10*/  IADD3 R6, P0, PT, R18, R2, RZ ;  /* 0x0000000212067210 */ /* 0x008fe40007f1e0ff */
[----:B------:R-:W-:Y:S01]  /*3b20*/  PRMT R172, RZ, 0x7610, R172 ;  /* 0x00007610ffac7816 */ /* 0x000fe200000000ac */
[----:B-1----:R-:W3:Y:S02]  /*3b30*/  LDL.64 R186, [R1+0x168] ;  /* 0x0001680001ba7983 */ /* 0x002ee40000100a00 */
[----:B------:R-:W-:-:S02]  /*3b40*/  IMAD.X R7, R19, 0x1, R3, P0 ;  /* 0x0000000113077824 */ /* 0x000fc400000e0603 */
[----:B------:R-:W3:Y:S04]  /*3b50*/  LDL.64 R18, [R1+0xb0] ;  /* 0x0000b00001127983 */ /* 0x000ee80000100a00 */
[----:B------:R4:W3:Y:S04]  /*3b60*/  @P3 LDG.E.U16 R32, desc[UR12][R8.64] ;  /* 0x0000000c08203981 */ /* 0x0008e8000c1e1500 */
[----:B------:R0:W3:Y:S01]  /*3b70*/  @P3 LDG.E.U16 R172, desc[UR12][R6.64] ;  /* 0x0000000c06ac3981 */ /* 0x0000e2000c1e1500 */
[----:B------:R-:W-:Y:S02]  /*3b80*/  PRMT R11, RZ, 0x7610, R11 ;  /* 0x00007610ff0b7816 */ /* 0x000fe4000000000b */
[----:B------:R-:W-:Y:S01]  /*3b90*/  PRMT R35, RZ, 0x7610, R35 ;  /* 0x00007610ff237816 */ /* 0x000fe20000000023 */
[----:B------:R-:W3:Y:S01]  /*3ba0*/  LDL.64 R184, [R1+0x170] ;  /* 0x0001700001b87983 */ /* 0x000ee20000100a00 */
[----:B----4-:R-:W-:-:S02]  /*3bb0*/  IADD3 R8, P1, PT, R14, R2, RZ ;  /* 0x000000020e087210 */ /* 0x010fc40007f3e0ff */
[----:B0-----:R-:W-:-:S03]  /*3bc0*/  IADD3 R6, P0, PT, R12, R2, RZ ;  /* 0x000000020c067210 */ /* 0x001fc60007f1e0ff */
[--C-:B------:R-:W-:Y:S01]  /*3bd0*/  IMAD.X R9, R15, 0x1, R3.reuse, P1 ;  /* 0x000000010f097824 */ /* 0x100fe200008e0603 */
[C---:B------:R-:W-:Y:S01]  /*3be0*/  ISETP.GT.AND P3, PT, R0.reuse, 0x3, PT ;  /* 0x000000030000780c */ /* 0x040fe20003f64270 */
[----:B------:R-:W4:Y:S01]  /*3bf0*/  LDL.64 R14, [R1+0xb8] ;  /* 0x0000b800010e7983 */ /* 0x000f220000100a00 */
[----:B------:R-:W-:Y:S01]  /*3c00*/  IMAD.X R7, R13, 0x1, R3, P0 ;  /* 0x000000010d077824 */ /* 0x000fe200000e0603 */
[----:B------:R-:W-:-:S13]  /*3c10*/  ISETP.GT.AND P2, PT, R0, 0x2, PT ;  /* 0x000000020000780c */ /* 0x000fda0003f44270 */
[----:B------:R0:W4:Y:S02]  /*3c20*/  @P2 LDG.E.U16 R35, desc[UR12][R8.64] ;  /* 0x0000000c08232981 */ /* 0x000124000c1e1500 */
[----:B0-----:R-:W-:-:S05]  /*3c30*/  IADD3 R8, P0, PT, R28, R2, RZ ;  /* 0x000000021c087210 */ /* 0x001fca0007f1e0ff */
[----:B------:R-:W-:Y:S02]  /*3c40*/  IMAD.X R9, R29, 0x1, R3, P0 ;  /* 0x000000011d097824 */ /* 0x000fe400000e0603 */
[----:B------:R-:W4:Y:S01]  /*3c50*/  LDL.64 R28, [R1+0xc8] ;  /* 0x0000c800011c7983 */ /* 0x000f220000100a00 */
[----:B--2---:R-:W-:-:S05]  /*3c60*/  IADD3 R12, P1, PT, R16, R2, RZ ;  /* 0x00000002100c7210 */ /* 0x004fca0007f3e0ff */
[----:B------:R-:W-:Y:S02]  /*3c70*/  IMAD.X R13, R17, 0x1, R3, P1 ;  /* 0x00000001110d7824 */ /* 0x000fe400008e0603 */
[----:B------:R-:W2:Y:S04]  /*3c80*/  LDL.64 R16, [R1+0xc0] ;  /* 0x0000c00001107983 */ /* 0x000ea80000100a00 */
[----:B------:R3:W2:Y:S02]  /*3c90*/  @P3 LDG.E.U16 R11, desc[UR12][R12.64] ;  /* 0x0000000c0c0b3981 */ /* 0x0006a4000c1e1500 */
[----:B---3--:R-:W-:-:S05]  /*3ca0*/  IADD3 R12, P1, PT, R18, R2, RZ ;  /* 0x00000002120c7210 */ /* 0x008fca0007f3e0ff */
[----:B------:R-:W-:Y:S02]  /*3cb0*/  IMAD.X R13, R19, 0x1, R3, P1 ;  /* 0x00000001130d7824 */ /* 0x000fe400008e0603 */
[----:B------:R-:W3:Y:S01]  /*3cc0*/  LDL.64 R18, [R1+0xd0] ;  /* 0x0000d00001127983 */ /* 0x000ee20000100a00 */
[----:B------:R-:W-:-:S06]  /*3cd0*/  PRMT R80, RZ, 0x7610, R80 ;  /* 0x00007610ff507816 */ /* 0x000fcc0000000050 */
[----:B------:R0:W3:Y:S01]  /*3ce0*/  @P2 LDG.E.U16 R80, desc[UR12][R6.64] ;  /* 0x0000000c06502981 */ /* 0x0000e2000c1e1500 */
[----:B------:R-:W-:Y:S02]  /*3cf0*/  ISETP.GT.AND P2, PT, R0, 0x4, PT ;  /* 0x000000040000780c */ /* 0x000fe40003f44270 */
[----:B------:R-:W-:Y:S02]  /*3d00*/  PRMT R103, RZ, 0x7610, R103 ;  /* 0x00007610ff677816 */ /* 0x000fe40000000067 */
[----:B0-----:R-:W-:-:S09]  /*3d10*/  PRMT R7, RZ, 0x7610, R7 ;  /* 0x00007610ff077816 */ /* 0x001fd20000000007 */
[----:B------:R-:W3:Y:S04]  /*3d20*/  @P2 LDG.E.U16 R103, desc[UR12][R12.64] ;  /* 0x0000000c0c672981 */ /* 0x000ee8000c1e1500 */
[----:B------:R4:W3:Y:S01]  /*3d30*/  @P3 LDG.E.U16 R7, desc[UR12][R8.64] ;  /* 0x0000000c08073981 */ /* 0x0008e2000c1e1500 */
[----:B------:R-:W-:Y:S02]  /*3d40*/  ISETP.GT.AND P3, PT, R0, 0x5, PT ;  /* 0x000000050000780c */ /* 0x000fe40003f64270 */
[----:B----4-:R-:W-:-:S05]  /*3d50*/  IADD3 R8, P0, PT, R14, R2, RZ ;  /* 0x000000020e087210 */ /* 0x010fca0007f1e0ff */
[----:B------:R-:W-:Y:S02]  /*3d60*/  IMAD.X R9, R15, 0x1, R3, P0 ;  /* 0x000000010f097824 */ /* 0x000fe400000e0603 */
[----:B------:R-:W4:Y:S01]  /*3d70*/  LDL.64 R14, [R1+0xd8] ;  /* 0x0000d800010e7983 */ /* 0x000f220000100a00 */
[----:B------:R-:W-:Y:S02]  /*3d80*/  PRMT R97, RZ, 0x7610, R97 ;  /* 0x00007610ff617816 */ /* 0x000fe40000000061 */
[----:B------:R-:W-:-:S06]  /*3d90*/  PRMT R96, RZ, 0x7610, R96 ;  /* 0x00007610ff607816 */ /* 0x000fcc0000000060 */
        /* <DEDUP_REMOVED lines=11> */
[----:B------:R-:W-:Y:S02]  /*3e50*/  ISETP.GT.AND P2, PT, R0, 0x6, PT ;  /* 0x000000060000780c */ /* 0x000fe40003f44270 */
[----:B------:R-:W-:Y:S02]  /*3e60*/  PRMT R98, RZ, 0x7610, R98 ;  /* 0x00007610ff627816 */ /* 0x000fe40000000062 */
[----:B------:R-:W-:-:S04]  /*3e70*/  PRMT R95, RZ, 0x7610, R95 ;  /* 0x00007610ff5f7816 */ /* 0x000fc8000000005f */
[----:B------:R4:W3:Y:S05]  /*3e80*/  @P3 LDG.E.U16 R98, desc[UR12][R8.64] ;  /* 0x0000000c08623981 */ /* 0x0008ea000c1e1500 */
[----:B------:R-:W3:Y:S01]  /*3e90*/  @P2 LDG.E.U16 R95, desc[UR12][R12.64] ;  /* 0x0000000c0c5f2981 */ /* 0x000ee2000c1e1500 */
[----:B------:R-:W-:Y:S02]  /*3ea0*/  ISETP.GT.AND P3, PT, R0, 0x7, PT ;  /* 0x000000070000780c */ /* 0x000fe40003f64270 */
[----:B------:R-:W-:Y:S02]  /*3eb0*/  PRMT R91, RZ, 0x7610, R91 ;  /* 0x00007610ff5b7816 */ /* 0x000fe4000000005b */
[----:B------:R-:W-:-:S02]  /*3ec0*/  PRMT R88, RZ, 0x7610, R88 ;  /* 0x00007610ff587816 */ /* 0x000fc40000000058 */
[----:B----4-:R-:W-:-:S05]  /*3ed0*/  IADD3 R8, P0, PT, R14, R2, RZ ;  /* 0x000000020e087210 */ /* 0x010fca0007f1e0ff */
[----:B------:R-:W-:Y:S02]  /*3ee0*/  IMAD.X R9, R15, 0x1, R3, P0 ;  /* 0x000000010f097824 */ /* 0x000fe400000e0603 */
[----:B------:R-:W4:Y:S04]  /*3ef0*/  LDL.64 R14, [R1+0xf8] ;  /* 0x0000f800010e7983 */ /* 0x000f280000100a00 */
        /* <DEDUP_REMOVED lines=40> */
[----:B----4-:R-:W-:-:S05]  /*4180*/  IADD3 R8, P0, PT, R14, R2, RZ ;  /* 0x000000020e087210 */ /* 0x010fca0007f1e0ff */
[----:B------:R-:W-:Y:S01]  /*4190*/  IMAD.X R9, R15, 0x1, R3, P0 ;  /* 0x000000010f097824 */ /* 0x000fe200000e0603 */
[----:B------:R-:W-:-:S04]  /*41a0*/  IADD3 R14, P0, PT, R100, R2, RZ ;  /* 0x00000002640e7210 */ /* 0x000fc80007f1e0ff */
[----:B------:R0:W4:Y:S01]  /*41b0*/  @P2 LDG.E.U16 R31, desc[UR12][R8.64] ;  /* 0x0000000c081f2981 */ /* 0x000122000c1e1500 */
[----:B------:R-:W-:-:S03]  /*41c0*/  IMAD.X R15, R101, 0x1, R3, P0 ;  /* 0x00000001650f7824 */ /* 0x000fc600000e0603 */
[----:B------:R-:W4:Y:S01]  /*41d0*/  LDL.64 R100, [R1+0x148] ;  /* 0x0001480001647983 */ /* 0x000f220000100a00 */
[----:B0-----:R-:W-:Y:S02]  /*41e0*/  PRMT R9, RZ, 0x7610, R9 ;  /* 0x00007610ff097816 */ /* 0x001fe40000000009 */
[----:B------:R-:W-:-:S04]  /*41f0*/  PRMT R8, RZ, 0x7610, R8 ;  /* 0x00007610ff087816 */ /* 0x000fc80000000008 */
[----:B------:R3:W4:Y:S01]  /*4200*/  @P3 LDG.E.U16 R9, desc[UR12][R14.64] ;  /* 0x0000000c0e093981 */ /* 0x000722000c1e1500 */
[----:B--2---:R-:W-:-:S05]  /*4210*/  IADD3 R12, P1, PT, R16, R2, RZ ;  /* 0x00000002100c7210 */ /* 0x004fca0007f3e0ff */
[----:B------:R-:W-:Y:S02]  /*4220*/  IMAD.X R13, R17, 0x1, R3, P1 ;  /* 0x00000001110d7824 */ /* 0x000fe400008e0603 */
[----:B------:R-:W2:Y:S04]  /*4230*/  LDL.64 R16, [R1+0x140] ;  /* 0x0001400001107983 */ /* 0x000ea80000100a00 */
[----:B------:R0:W2:Y:S01]  /*4240*/  @P3 LDG.E.U16 R8, desc[UR12][R12.64] ;  /* 0x0000000c0c083981 */ /* 0x0000a2000c1e1500 */
[-C--:B---3--:R-:W-:Y:S02]  /*4250*/  IADD3 R14, P0, PT, R18, R2.reuse, RZ ;  /* 0x00000002120e7210 */ /* 0x088fe40007f1e0ff */
[----:B0-----:R-:W-:-:S03]  /*4260*/  IADD3 R12, P1, PT, R28, R2, RZ ;  /* 0x000000021c0c7210 */ /* 0x001fc60007f3e0ff */
[--C-:B------:R-:W-:Y:S02]  /*4270*/  IMAD.X R15, R19, 0x1, R3.reuse, P0 ;  /* 0x00000001130f7824 */ /* 0x100fe400000e0603 */
[----:B------:R-:W3:Y:S01]  /*4280*/  LDL.64 R18, [R1+0x158] ;  /* 0x0001580001127983 */ /* 0x000ee20000100a00 */
[----:B------:R-:W-:-:S03]  /*4290*/  IMAD.X R13, R29, 0x1, R3, P1 ;  /* 0x000000011d0d7824 */ /* 0x000fc600008e0603 */
[----:B------:R-:W3:Y:S01]  /*42a0*/  LDL.64 R28, [R1+0x150] ;  /* 0x00015000011c7983 */ /* 0x000ee20000100a00 */
[C---:B------:R-:W-:Y:S02]  /*42b0*/  ISETP.GT.AND P2, PT, R0.reuse, 0xc, PT ;  /* 0x0000000c0000780c */ /* 0x040fe40003f44270 */
[----:B------:R-:W-:Y:S02]  /*42c0*/  PRMT R24, RZ, 0x7610, R24 ;  /* 0x00007610ff187816 */ /* 0x000fe40000000018 */
[----:B------:R-:W-:Y:S02]  /*42d0*/  PRMT R23, RZ, 0x7610, R23 ;  /* 0x00007610ff177816 */ /* 0x000fe40000000017 */
[----:B------:R-:W-:-:S07]  /*42e0*/  ISETP.GT.AND P3, PT, R0, 0xd, PT ;  /* 0x0000000d0000780c */ /* 0x000fce0003f64270 */
[----:B------:R-:W3:Y:S04]  /*42f0*/  @P2 LDG.E.U16 R24, desc[UR12][R12.64] ;  /* 0x0000000c0c182981 */ /* 0x000ee8000c1e1500 */
[----:B------:R4:W3:Y:S01]  /*4300*/  @P2 LDG.E.U16 R23, desc[UR12][R14.64] ;  /* 0x0000000c0e172981 */ /* 0x0008e2000c1e1500 */
[----:B------:R-:W-:Y:S02]  /*4310*/  PRMT R92, RZ, 0x7610, R92 ;  /* 0x00007610ff5c7816 */ /* 0x000fe4000000005c */
[----:B------:R-:W-:Y:S02]  /*4320*/  PRMT R99, RZ, 0x7610, R99 ;  /* 0x00007610ff637816 */ /* 0x000fe40000000063 */
[----:B----4-:R-:W-:-:S05]  /*4330*/  IADD3 R14, P0, PT, R100, R2, RZ ;  /* 0x00000002640e7210 */ /* 0x010fca0007f1e0ff */
[----:B------:R-:W-:Y:S02]  /*4340*/  IMAD.X R15, R101, 0x1, R3, P0 ;  /* 0x00000001650f7824 */ /* 0x000fe400000e0603 */
[----:B------:R-:W4:Y:S04]  /*4350*/  LDL.64 R100, [R1+0x178] ;  /* 0x0001780001647983 */ /* 0x000f280000100a00 */
        /* <DEDUP_REMOVED lines=14> */
[----:B------:R-:W-:Y:S02]  /*4440*/  ISETP.GT.AND P3, PT, R0, 0xf, PT ;  /* 0x0000000f0000780c */ /* 0x000fe40003f64270 */
[----:B------:R-:W-:-:S05]  /*4450*/  PRMT R86, RZ, 0x7610, R86 ;  /* 0x00007610ff567816 */ /* 0x000fca0000000056 */
[----:B------:R0:W3:Y:S04]  /*4460*/  @P2 LDG.E.U16 R90, desc[UR12][R14.64] ;  /* 0x0000000c0e5a2981 */ /* 0x0000e8000c1e1500 */
[----:B------:R-:W3:Y:S01]  /*4470*/  @P2 LDG.E.U16 R89, desc[UR12][R12.64] ;  /* 0x0000000c0c592981 */ /* 0x000ee2000c1e1500 */
[----:B0-----:R-:W-:Y:S02]  /*4480*/  IADD3 R14, P0, PT, R186, R2, RZ ;  /* 0x00000002ba0e7210 */ /* 0x001fe40007f1e0ff */
[----:B------:R-:W-:-:S03]  /*4490*/  PRMT R85, RZ, 0x7610, R85 ;  /* 0x00007610ff557816 */ /* 0x000fc60000000055 */
[----:B------:R-:W-:Y:S01]  /*44a0*/  IMAD.X R15, R187, 0x1, R3, P0 ;  /* 0x00000001bb0f7824 */ /* 0x000fe200000e0603 */
[----:B------:R-:W-:Y:S01]  /*44b0*/  ISETP.GT.AND P2, PT, R0, 0x10, PT ;  /* 0x000000100000780c */ /* 0x000fe20003f44270 */
[----:B------:R-:W3:Y:S04]  /*44c0*/  LDL.64 R186, [R1+0x198] ;  /* 0x0001980001ba7983 */ /* 0x000ee80000100a00 */
[----:B------:R4:W3:Y:S01]  /*44d0*/  @P3 LDG.E.U16 R86, desc[UR12][R14.64] ;  /* 0x0000000c0e563981 */ /* 0x0008e2000c1e1500 */
[----:B------:R-:W-:Y:S02]  /*44e0*/  PRMT R169, RZ, 0x7610, R169 ;  /* 0x00007610ffa97816 */ /* 0x000fe400000000a9 */
[----:B----4-:R-:W-:Y:S02]  /*44f0*/  IADD3 R14, P0, PT, R100, R2, RZ ;  /* 0x00000002640e7210 */ /* 0x010fe40007f1e0ff */
[----:B------:R-:W-:-:S03]  /*4500*/  PRMT R168, RZ, 0x7610, R168 ;  /* 0x00007610ffa87816 */ /* 0x000fc600000000a8 */
[----:B------:R-:W-:Y:S01]  /*4510*/  IMAD.X R15, R101, 0x1, R3, P0 ;  /* 0x00000001650f7824 */ /* 0x000fe200000e0603 */
[----:B------:R-:W-:Y:S01]  /*4520*/  PRMT R174, RZ, 0x7610, R174 ;  /* 0x00007610ffae7816 */ /* 0x000fe200000000ae */
[----:B------:R-:W4:Y:S04]  /*4530*/  LDL.64 R100, [R1+0x1a8] ;  /* 0x0001a80001647983 */ /* 0x000f280000100a00 */
[----:B------:R-:W4:Y:S01]  /*4540*/  @P2 LDG.E.U16 R169, desc[UR12][R14.64] ;  /* 0x0000000c0ea92981 */ /* 0x000f22000c1e1500 */
[----:B--2---:R-:W-:-:S05]  /*4550*/  IADD3 R12, P1, PT, R16, R2, RZ ;  /* 0x00000002100c7210 */ /* 0x004fca0007f3e0ff */
[----:B------:R-:W-:Y:S02]  /*4560*/  IMAD.X R13, R17, 0x1, R3, P1 ;  /* 0x00000001110d7824 */ /* 0x000fe400008e0603 */
[----:B------:R-:W2:Y:S04]  /*4570*/  LDL.64 R16, [R1+0x1f0] ;  /* 0x0001f00001107983 */ /* 0x000ea80000100a00 */
[----:B------:R0:W4:Y:S01]  /*4580*/  @P3 LDG.E.U16 R85, desc[UR12][R12.64] ;  /* 0x0000000c0c553981 */ /* 0x000122000c1e1500 */
[----:B------:R-:W-:Y:S02]  /*4590*/  ISETP.GT.AND P3, PT, R0, 0x11, PT ;  /* 0x000000110000780c */ /* 0x000fe40003f64270 */
[-C--:B0-----:R-:W-:Y:S02]  /*45a0*/  IADD3 R12, P1, PT, R184, R2.reuse, RZ ;  /* 0x00000002b80c7210 */ /* 0x081fe40007f3e0ff */
[----:B---3--:R-:W-:-:S03]  /*45b0*/  IADD3 R14, P0, PT, R18, R2, RZ ;  /* 0x00000002120e7210 */ /* 0x008fc60007f1e0ff */
[--C-:B------:R-:W-:Y:S02]  /*45c0*/  IMAD.X R13, R185, 0x1, R3.reuse, P1 ;  /* 0x00000001b90d7824 */ /* 0x100fe400008e0603 */
[----:B------:R-:W-:Y:S01]  /*45d0*/  IMAD.X R15, R19, 0x1, R3, P0 ;  /* 0x00000001130f7824 */ /* 0x000fe200000e0603 */
[----:B------:R-:W3:Y:S01]  /*45e0*/  LDL.64 R184, [R1+0x1a0] ;  /* 0x0001a00001b87983 */ /* 0x000ee20000100a00 */
[----:B------:R-:W-:-:S03]  /*45f0*/  IADD3 RZ, P0, PT, R190, R2, RZ ;  /* 0x00000002beff7210 */ /* 0x000fc60007f1e0ff */
[----:B------:R0:W3:Y:S04]  /*4600*/  @P2 LDG.E.U16 R168, desc[UR12][R12.64] ;  /* 0x0000000c0ca82981 */ /* 0x0000e8000c1e1500 */
[----:B------:R1:W3:Y:S01]  /*4610*/  @P3 LDG.E.U16 R174, desc[UR12][R14.64] ;  /* 0x0000000c0eae3981 */ /* 0x0002e2000c1e1500 */
[----:B0-----:R-:W-:-:S05]  /*4620*/  IADD3 R12, P1, PT, R28, R2, RZ ;  /* 0x000000021c0c7210 */ /* 0x001fca0007f3e0ff */
[--C-:B------:R-:W-:Y:S02]  /*4630*/  IMAD.X R13, R29, 0x1, R3.reuse, P1 ;  /* 0x000000011d0d7824 */ /* 0x100fe400008e0603 */
[----:B------:R-:W3:Y:S01]  /*4640*/  LDL.64 R28, [R1+0x1b0] ;  /* 0x0001b000011c7983 */ /* 0x000ee20000100a00 */
[----:B-1----:R-:W-:Y:S02]  /*4650*/  IMAD.IADD R14, R190, 0x1, R2 ;  /* 0x00000001be0e7824 */ /* 0x002fe400078e0202 */
[----:B------:R-:W-:Y:S01]  /*4660*/  IMAD.X R15, R191, 0x1, R3, P0 ;  /* 0x00000001bf0f7824 */ /* 0x000fe200000e0603 */
[----:B------:R0:W-:Y:S04]  /*4670*/  STL.64 [R1+0x238], R190 ;  /* 0x000238be01007387 */ /* 0x0001e80000100a00 */
[----:B0-----:R-:W3:Y:S01]  /*4680*/  LDL.64 R190, [R1+0x190] ;  /* 0x0001900001be7983 */ /* 0x001ee20000100a00 */
[----:B------:R-:W-:-:S02]  /*4690*/  ISETP.GT.AND P2, PT, R0, 0x18, PT ;  /* 0x000000180000780c */ /* 0x000fc40003f44270 */
[----:B------:R-:W-:Y:S02]  /*46a0*/  PRMT R178, RZ, 0x7610, R178 ;  /* 0x00007610ffb27816 */ /* 0x000fe400000000b2 */
[----:B------:R-:W-:Y:S02]  /*46b0*/  PRMT R171, RZ, 0x7610, R171 ;  /* 0x00007610ffab7816 */ /* 0x000fe400000000ab */
[----:B------:R-:W-:Y:S02]  /*46c0*/  IADD3 RZ, P0, PT, R194, R2, RZ ;  /* 0x00000002c2ff7210 */ /* 0x000fe40007f1e0ff */
[----:B------:R-:W4:Y:S01]  /*46d0*/  @P3 LDG.E.U16 R178, desc[UR12][R12.64] ;  /* 0x0000000c0cb23981 */ /* 0x000f22000c1e1500 */
[----:B------:R-:W-:-:S03]  /*46e0*/  PRMT R170, RZ, 0x7610, R170 ;  /* 0x00007610ffaa7816 */ /* 0x000fc600000000aa */
[----:B------:R-:W-:Y:S04]  /*46f0*/  STL.64 [R1+0x240], R192 ;  /* 0x000240c001007387 */ /* 0x000fe80000100a00 */
[----:B------:R0:W4:Y:S04]  /*4700*/  @P2 LDG.E.U16 R171, desc[UR12][R14.64] ;  /* 0x0000000c0eab2981 */ /* 0x000128000c1e1500 */
[----:B------:R1:W-:Y:S01]  /*4710*/  STL.64 [R1+0x248], R194 ;  /* 0x000248c201007387 */ /* 0x0003e20000100a00 */
[----:B0-----:R-:W-:Y:S02]  /*4720*/  IMAD.IADD R14, R194, 0x1, R2 ;  /* 0x00000001c20e7824 */ /* 0x001fe400078e0202 */
[----:B------:R-:W-:-:S02]  /*4730*/  IMAD.X R15, R195, 0x1, R3, P0 ;  /* 0x00000001c30f7824 */ /* 0x000fc400000e0603 */
[----:B-1----:R-:W4:Y:S01]  /*4740*/  LDL.64 R194, [R1+0x1b8] ;  /* 0x0001b80001c27983 */ /* 0x002f220000100a00 */
[----:B------:R-:W-:Y:S02]  /*4750*/  ISETP.GT.AND P3, PT, R0, 0x19, PT ;  /* 0x000000190000780c */ /* 0x000fe40003f64270 */
[----:B------:R-:W-:-:S11]  /*4760*/  PRMT R82, RZ, 0x7610, R82 ;  /* 0x00007610ff527816 */ /* 0x000fd60000000052 */
[----:B------:R-:W4:Y:S01]  /*4770*/  @P3 LDG.E.U16 R82, desc[UR12][R14.64] ;  /* 0x0000000c0e523981 */ /* 0x000f22000c1e1500 */
[----:B------:R-:W-:Y:S02]  /*4780*/  PRMT R30, RZ, 0x7610, R30 ;  /* 0x00007610ff1e7816 */ /* 0x000fe4000000001e */
[----:B------:R-:W-:Y:S02]  /*4790*/  PRMT R83, RZ, 0x7610, R83 ;  /* 0x00007610ff537816 */ /* 0x000fe40000000053 */
[----:B------:R-:W-:Y:S02]  /*47a0*/  ISETP.GT.AND P0, PT, R0, 0x13, PT ;  /* 0x000000130000780c */ /* 0x000fe40003f04270 */
[----:B------:R-:W-:Y:S02]  /*47b0*/  PRMT R10, RZ, 0x7610, R10 ;  /* 0x00007610ff0a7816 */ /* 0x000fe4000000000a */
[----:B--2---:R-:W-:-:S05]  /*47c0*/  IADD3 R12, P1, PT, R16, R2, RZ ;  /* 0x00000002100c7210 */ /* 0x004fca0007f3e0ff */
[----:B------:R-:W-:-:S05]  /*47d0*/  IMAD.X R13, R17, 0x1, R3, P1 ;  /* 0x00000001110d7824 */ /* 0x000fca00008e0603 */
[----:B------:R0:W2:Y:S01]  /*47e0*/  @P2 LDG.E.U16 R170, desc[UR12][R12.64] ;  /* 0x0000000c0caa2981 */ /* 0x0000a2000c1e1500 */
[C---:B------:R-:W-:Y:S01]  /*47f0*/  IADD3 RZ, P2, PT, R192.reuse, R2, RZ ;  /* 0x00000002c0ff7210 */ /* 0x040fe20007f5e0ff */
[----:B------:R-:W-:-:S04]  /*4800*/  IMAD.IADD R16, R192, 0x1, R2 ;  /* 0x00000001c0107824 */ /* 0x000fc800078e0202 */
[----:B------:R-:W-:Y:S02]  /*4810*/  IMAD.X R17, R193, 0x1, R3, P2 ;  /* 0x00000001c1117824 */ /* 0x000fe400010e0603 */
[----:B------:R-:W2:Y:S01]  /*4820*/  LDL.64 R192, [R1+0x1c0] ;  /* 0x0001c00001c07983 */ /* 0x000ea20000100a00 */
[----:B0-----:R-:W-:-:S06]  /*4830*/  PRMT R12, RZ, 0x7610, R12 ;  /* 0x00007610ff0c7816 */ /* 0x001fcc000000000c */
[----:B------:R0:W2:Y:S01]  /*4840*/  @P3 LDG.E.U16 R12, desc[UR12][R16.64] ;  /* 0x0000000c100c3981 */ /* 0x0000a2000c1e1500 */
[----:B------:R-:W-:Y:S02]  /*4850*/  IADD3 R14, P3, PT, R186, R2, RZ ;  /* 0x00000002ba0e7210 */ /* 0x000fe40007f7e0ff */
[----:B------:R-:W-:-:S03]  /*4860*/  ISETP.GT.AND P1, PT, R0, 0x12, PT ;  /* 0x000000120000780c */ /* 0x000fc60003f24270 */
[----:B------:R-:W-:Y:S02]  /*4870*/  IMAD.X R15, R187, 0x1, R3, P3 ;  /* 0x00000001bb0f7824 */ /* 0x000fe400018e0603 */
[----:B------:R-:W2:Y:S08]  /*4880*/  LDL.64 R186, [R1+0x1d0] ;  /* 0x0001d00001ba7983 */ /* 0x000eb00000100a00 */
[----:B------:R4:W2:Y:S01]  /*4890*/  @P1 LDG.E.U16 R83, desc[UR12][R14.64] ;  /* 0x0000000c0e531981 */ /* 0x0008a2000c1e1500 */
[----:B---3--:R-:W-:-:S05]  /*48a0*/  IADD3 R18, P2, PT, R190, R2, RZ ;  /* 0x00000002be127210 */ /* 0x008fca0007f5e0ff */
[----:B------:R-:W-:Y:S02]  /*48b0*/  IMAD.X R19, R191, 0x1, R3, P2 ;  /* 0x00000001bf137824 */ /* 0x000fe400010e0603 */
[----:B------:R-:W3:Y:S01]  /*48c0*/  LDL.64 R190, [R1+0x1c8] ;  /* 0x0001c80001be7983 */ /* 0x000ee20000100a00 */
[----:B0-----:R-:W-:-:S03]  /*48d0*/  IADD3 R16, P2, PT, R184, R2, RZ ;  /* 0x00000002b8107210 */ /* 0x001fc60007f5e0ff */
[----:B------:R-:W3:Y:S02]  /*48e0*/  @P1 LDG.E.U16 R30, desc[UR12][R18.64] ;  /* 0x0000000c121e1981 */ /* 0x000ee4000c1e1500 */
[----:B------:R-:W-:Y:S02]  /*48f0*/  IMAD.X R17, R185, 0x1, R3, P2 ;  /* 0x00000001b9117824 */ /* 0x000fe400010e0603 */
[----:B------:R-:W3:Y:S01]  /*4900*/  LDL.64 R184, [R1+0x1d8] ;  /* 0x0001d80001b87983 */ /* 0x000ee20000100a00 */
[----:B----4-:R-:W-:-:S03]  /*4910*/  IADD3 R14, P1, PT, R100, R2, RZ ;  /* 0x00000002640e7210 */ /* 0x010fc60007f3e0ff */
[----:B------:R0:W4:Y:S02]  /*4920*/  @P0 LDG.E.U16 R10, desc[UR12][R16.64] ;  /* 0x0000000c100a0981 */ /* 0x000124000c1e1500 */
[----:B------:R-:W-:Y:S02]  /*4930*/  IMAD.X R15, R101, 0x1, R3, P1 ;  /* 0x00000001650f7824 */ /* 0x000fe400008e0603 */
[----:B------:R-:W4:Y:S01]  /*4940*/  LDL.64 R100, [R1+0x1e0] ;  /* 0x0001e00001647983 */ /* 0x000f220000100a00 */
[----:B0-----:R-:W-:-:S05]  /*4950*/  IADD3 R16, P1, PT, R28, R2, RZ ;  /* 0x000000021c107210 */ /* 0x001fca0007f3e0ff */
[----:B------:R-:W-:Y:S02]  /*4960*/  IMAD.X R17, R29, 0x1, R3, P1 ;  /* 0x000000011d117824 */ /* 0x000fe400008e0603 */
[----:B------:R-:W4:Y:S01]  /*4970*/  LDL.64 R28, [R1+0x1e8] ;  /* 0x0001e800011c7983 */ /* 0x000f220000100a00 */
[----:B------:R-:W-:Y:S02]  /*4980*/  PRMT R4, RZ, 0x7610, R4 ;  /* 0x00007610ff047816 */ /* 0x000fe40000000004 */
[----:B------:R-:W-:-:S04]  /*4990*/  ISETP.GT.AND P2, PT, R0, 0x14, PT ;  /* 0x000000140000780c */ /* 0x000fc80003f44270 */
[----:B------:R0:W4:Y:S01]  /*49a0*/  @P0 LDG.E.U16 R4, desc[UR12][R14.64] ;  /* 0x0000000c0e040981 */ /* 0x000122000c1e1500 */
[----:B------:R-:W-:Y:S02]  /*49b0*/  PRMT R21, RZ, 0x7610, R21 ;  /* 0x00007610ff157816 */ /* 0x000fe40000000015 */
[----:B0-----:R-:W-:Y:S02]  /*49c0*/  IADD3 R14, P0, PT, R194, R2, RZ ;  /* 0x00000002c20e7210 */ /* 0x001fe40007f1e0ff */
[----:B------:R-:W-:-:S03]  /*49d0*/  ISETP.GT.AND P1, PT, R0, 0x15, PT ;  /* 0x000000150000780c */ /* 0x000fc60003f24270 */
[----:B------:R-:W-:-:S05]  /*49e0*/  IMAD.X R15, R195, 0x1, R3, P0 ;  /* 0x00000001c30f7824 */ /* 0x000fca00000e0603 */
[----:B------:R2:W4:Y:S01]  /*49f0*/  @P2 LDG.E.U16 R21, desc[UR12][R14.64] ;  /* 0x0000000c0e152981 */ /* 0x000522000c1e1500 */
[----:B------:R-:W-:Y:S02]  /*4a00*/  PRMT R93, RZ, 0x7610, R93 ;  /* 0x00007610ff5d7816 */ /* 0x000fe4000000005d */
[----:B------:R-:W-:Y:S02]  /*4a10*/  PRMT R94, RZ, 0x7610, R94 ;  /* 0x00007610ff5e7816 */ /* 0x000fe4000000005e */
[----:B------:R-:W-:Y:S02]  /*4a20*/  PRMT R22, RZ, 0x7610, R22 ;  /* 0x00007610ff167816 */ /* 0x000fe40000000016 */
[----:B------:R-:W-:-:S04]  /*4a30*/  PRMT R188, RZ, 0x7610, R188 ;  /* 0x00007610ffbc7816 */ /* 0x000fc800000000bc */
[----:B------:R-:W4:Y:S01]  /*4a40*/  @P2 LDG.E.U16 R22, desc[UR12][R16.64] ;  /* 0x0000000c10162981 */ /* 0x000f22000c1e1500 */
[----:B------:R-:W-:Y:S02]  /*4a50*/  PRMT R87, RZ, 0x7610, R87 ;  /* 0x00007610ff577816 */ /* 0x000fe40000000057 */
[----:B------:R-:W-:Y:S02]  /*4a60*/  PRMT R179, RZ, 0x7610, R179 ;  /* 0x00007610ffb37816 */ /* 0x000fe400000000b3 */
[----:B------:R-:W-:Y:S02]  /*4a70*/  PRMT R27, RZ, 0x7610, R27 ;  /* 0x00007610ff1b7816 */ /* 0x000fe4000000001b */
[----:B------:R-:W-:Y:S02]  /*4a80*/  PRMT R6, RZ, 0x7610, R6 ;  /* 0x00007610ff067816 */ /* 0x000fe40000000006 */
[----:B------:R-:W-:Y:S02]  /*4a90*/  PRMT R19, RZ, 0x7610, R19 ;  /* 0x00007610ff137816 */ /* 0x000fe40000000013 */
[----:B------:R-:W-:-:S02]  /*4aa0*/  PRMT R25, RZ, 0x7610, R25 ;  /* 0x00007610ff197816 */ /* 0x000fc40000000019 */
[----:B------:R-:W-:Y:S02]  /*4ab0*/  PRMT R20, RZ, 0x7610, R20 ;  /* 0x00007610ff147816 */ /* 0x000fe40000000014 */
[----:B------:R-:W-:Y:S02]  /*4ac0*/  PRMT R18, RZ, 0x7610, R18 ;  /* 0x00007610ff127816 */ /* 0x000fe40000000012 */
[----:B------:R-:W-:Y:S02]  /*4ad0*/  PRMT R13, RZ, 0x7610, R13 ;  /* 0x00007610ff0d7816 */ /* 0x000fe4000000000d */
[----:B--2---:R-:W-:-:S05]  /*4ae0*/  IADD3 R14, P0, PT, R192, R2, RZ ;  /* 0x00000002c00e7210 */ /* 0x004fca0007f1e0ff */
[----:B------:R-:W-:-:S05]  /*4af0*/  IMAD.X R15, R193, 0x1, R3, P0 ;  /* 0x00000001c10f7824 */ /* 0x000fca00000e0603 */
[----:B------:R3:W2:Y:S02]  /*4b00*/  @P1 LDG.E.U16 R93, desc[UR12][R14.64] ;  /* 0x0000000c0e5d1981 */ /* 0x0006a4000c1e1500 */
[----:B---3--:R-:W-:-:S05]  /*4b10*/  IADD3 R14, P0, PT, R190, R2, RZ ;  /* 0x00000002be0e7210 */ /* 0x008fca0007f1e0ff */
[----:B------:R-:W-:-:S05]  /*4b20*/  IMAD.X R15, R191, 0x1, R3, P0 ;  /* 0x00000001bf0f7824 */ /* 0x000fca00000e0603 */
[----:B------:R0:W3:Y:S01]  /*4b30*/  @P1 LDG.E.U16 R94, desc[UR12][R14.64] ;  /* 0x0000000c0e5e1981 */ /* 0x0000e2000c1e1500 */
[----:B------:R-:W-:Y:S02]  /*4b40*/  ISETP.GT.AND P1, PT, R0, 0x16, PT ;  /* 0x000000160000780c */ /* 0x000fe40003f24270 */
[----:B0-----:R-:W-:-:S05]  /*4b50*/  IADD3 R14, P0, PT, R186, R2, RZ ;  /* 0x00000002ba0e7210 */ /* 0x001fca0007f1e0ff */
[----:B------:R-:W-:Y:S01]  /*4b60*/  IMAD.X R15, R187, 0x1, R3, P0 ;  /* 0x00000001bb0f7824 */ /* 0x000fe200000e0603 */
[----:B------:R-:W-:-:S05]  /*4b70*/  IADD3 R16, P0, PT, R184, R2, RZ ;  /* 0x00000002b8107210 */ /* 0x000fca0007f1e0ff */
[----:B------:R0:W2:Y:S01]  /*4b80*/  @P1 LDG.E.U16 R188, desc[UR12][R14.64] ;  /* 0x0000000c0ebc1981 */ /* 0x0000a2000c1e1500 */
[----:B------:R-:W-:Y:S01]  /*4b90*/  IMAD.X R17, R185, 0x1, R3, P0 ;  /* 0x00000001b9117824 */ /* 0x000fe200000e0603 */
[----:B0-----:R-:W-:-:S06]  /*4ba0*/  PRMT R15, RZ, 0x7610, R15 ;  /* 0x00007610ff0f7816 */ /* 0x001fcc000000000f */
[----:B------:R4:W2:Y:S01]  /*4bb0*/  @P1 LDG.E.U16 R15, desc[UR12][R16.64] ;  /* 0x0000000c100f1981 */ /* 0x0008a2000c1e1500 */
[----:B------:R-:W-:Y:S02]  /*4bc0*/  ISETP.GT.AND P1, PT, R0, 0x17, PT ;  /* 0x000000170000780c */ /* 0x000fe40003f24270 */
[----:B----4-:R-:W-:-:S05]  /*4bd0*/  IADD3 R16, P0, PT, R100, R2, RZ ;  /* 0x0000000264107210 */ /* 0x010fca0007f1e0ff */
[----:B------:R-:W-:-:S06]  /*4be0*/  IMAD.X R17, R101, 0x1, R3, P0 ;  /* 0x0000000165117824 */ /* 0x000fcc00000e0603 */
[----:B------:R0:W4:Y:S02]  /*4bf0*/  @P1 LDG.E.U16 R87, desc[UR12][R16.64] ;  /* 0x0000000c10571981 */ /* 0x000124000c1e1500 */
[----:B0-----:R-:W-:-:S05]  /*4c00*/  IADD3 R16, P0, PT, R28, R2, RZ ;  /* 0x000000021c107210 */ /* 0x001fca0007f1e0ff */
[----:B------:R-:W-:Y:S01]  /*4c10*/  IMAD.X R17, R29, 0x1, R3, P0 ;  /* 0x000000011d117824 */ /* 0x000fe200000e0603 */
[----:B------:R-:W-:-:S04]  /*4c20*/  IADD3 RZ, P0, PT, R196, R2, RZ ;  /* 0x00000002c4ff7210 */ /* 0x000fc80007f1e0ff */
[----:B------:R0:W2:Y:S01]  /*4c30*/  @P1 LDG.E.U16 R179, desc[UR12][R16.64] ;  /* 0x0000000c10b31981 */ /* 0x0000a2000c1e1500 */
[----:B------:R-:W-:Y:S01]  /*4c40*/  ISETP.GT.AND P1, PT, R0, 0x1a, PT ;  /* 0x0000001a0000780c */ /* 0x000fe20003f24270 */
[----:B0-----:R-:W-:Y:S02]  /*4c50*/  IMAD.IADD R16, R196, 0x1, R2 ;  /* 0x00000001c4107824 */ /* 0x001fe400078e0202 */
[----:B------:R-:W-:Y:S01]  /*4c60*/  IMAD.X R17, R197, 0x1, R3, P0 ;  /* 0x00000001c5117824 */ /* 0x000fe200000e0603 */
[----:B------:R-:W-:-:S09]  /*4c70*/  IADD3 RZ, P0, PT, R198, R2, RZ ;  /* 0x00000002c6ff7210 */ /* 0x000fd20007f1e0ff */
[----:B------:R0:W2:Y:S02]  /*4c80*/  @P1 LDG.E.U16 R27, desc[UR12][R16.64] ;  /* 0x0000000c101b1981 */ /* 0x0000a4000c1e1500 */
[----:B0-----:R-:W-:Y:S02]  /*4c90*/  IMAD.IADD R16, R198, 0x1, R2 ;  /* 0x00000001c6107824 */ /* 0x001fe400078e0202 */
        /* <DEDUP_REMOVED lines=22> */
[----:B------:R-:W-:Y:S02]  /*4e00*/  IMAD.IADD R28, R208, 0x1, R2 ;  /* 0x00000001d01c7824 */ /* 0x000fe400078e0202 */
[----:B------:R-:W-:Y:S01]  /*4e10*/  IMAD.X R29, R209, 0x1, R3, P0 ;  /* 0x00000001d11d7824 */ /* 0x000fe200000e0603 */
[----:B------:R-:W-:Y:S02]  /*4e20*/  IADD3 RZ, P0, PT, R210, R2, RZ ;  /* 0x00000002d2ff7210 */ /* 0x000fe40007f1e0ff */
[----:B0-----:R-:W-:Y:S02]  /*4e30*/  PRMT R17, RZ, 0x7610, R17 ;  /* 0x00007610ff117816 */ /* 0x001fe40000000011 */
[----:B------:R-:W-:-:S05]  /*4e40*/  PRMT R16, RZ, 0x7610, R16 ;  /* 0x00007610ff107816 */ /* 0x000fca0000000010 */
[----:B------:R0:W2:Y:S02]  /*4e50*/  @P1 LDG.E.U16 R17, desc[UR12][R28.64] ;  /* 0x0000000c1c111981 */ /* 0x0000a4000c1e1500 */
[----:B0-----:R-:W-:Y:S02]  /*4e60*/  IMAD.IADD R28, R210, 0x1, R2 ;  /* 0x00000001d21c7824 */ /* 0x001fe400078e0202 */
[----:B------:R-:W-:Y:S01]  /*4e70*/  IMAD.X R29, R211, 0x1, R3, P0 ;  /* 0x00000001d31d7824 */ /* 0x000fe200000e0603 */
[----:B------:R-:W-:-:S04]  /*4e80*/  IADD3 RZ, P0, PT, R212, R2, RZ ;  /* 0x00000002d4ff7210 */ /* 0x000fc80007f1e0ff */
[----:B------:R0:W2:Y:S01]  /*4e90*/  @P1 LDG.E.U16 R16, desc[UR12][R28.64] ;  /* 0x0000000c1c101981 */ /* 0x0000a2000c1e1500 */
[----:B------:R-:W-:Y:S02]  /*4ea0*/  ISETP.GT.AND P1, PT, R0, 0x1e, PT ;  /* 0x0000001e0000780c */ /* 0x000fe40003f24270 */
[----:B------:R-:W-:Y:S01]  /*4eb0*/  PRMT R14, RZ, 0x7610, R14 ;  /* 0x00007610ff0e7816 */ /* 0x000fe2000000000e */
[----:B0-----:R-:W-:Y:S02]  /*4ec0*/  IMAD.IADD R28, R212, 0x1, R2 ;  /* 0x00000001d41c7824 */ /* 0x001fe400078e0202 */
[----:B------:R-:W-:Y:S01]  /*4ed0*/  IMAD.X R29, R213, 0x1, R3, P0 ;  /* 0x00000001d51d7824 */ /* 0x000fe200000e0603 */
[----:B------:R-:W-:-:S07]  /*4ee0*/  IADD3 RZ, P0, PT, R214, R2, RZ ;  /* 0x00000002d6ff7210 */ /* 0x000fce0007f1e0ff */
[----:B------:R0:W2:Y:S02]  /*4ef0*/  @P1 LDG.E.U16 R14, desc[UR12][R28.64] ;  /* 0x0000000c1c0e1981 */ /* 0x0000a4000c1e1500 */
[----:B0-----:R-:W-:Y:S02]  /*4f00*/  IMAD.IADD R28, R214, 0x1, R2 ;  /* 0x00000001d61c7824 */ /* 0x001fe400078e0202 */
[----:B------:R-:W-:Y:S01]  /*4f10*/  IMAD.X R29, R215, 0x1, R3, P0 ;  /* 0x00000001d71d7824 */ /* 0x000fe200000e0603 */
[----:B------:R-:W0:Y:S04]  /*4f20*/  S2R R181, SR_TID.X ;  /* 0x0000000000b57919 */ /* 0x000e280000002100 */
[----:B------:R1:W2:Y:S01]  /*4f30*/  @P1 LDG.E.U16 R13, desc[UR12][R28.64] ;  /* 0x0000000c1c0d1981 */ /* 0x0002a2000c1e1500 */
[----:B------:R-:W-:-:S02]  /*4f40*/  ISETP.GT.AND P1, PT, R0, 0x1f, PT ;  /* 0x0000001f0000780c */ /* 0x000fc40003f24270 */
[CC--:B------:R-:W-:Y:S02]  /*4f50*/  IADD3 RZ, P0, PT, R216.reuse, R2.reuse, RZ ;  /* 0x00000002d8ff7210 */ /* 0x0c0fe40007f1e0ff */
[----:B------:R-:W-:Y:S01]  /*4f60*/  PRMT R177, RZ, 0x7610, R177 ;  /* 0x00007610ffb17816 */ /* 0x000fe200000000b1 */
[----:B------:R-:W0:Y:S01]  /*4f70*/  S2UR UR6, SR_CgaCtaId ;  /* 0x00000000000679c3 */ /* 0x000e220000008800 */
[----:B-1----:R-:W-:Y:S02]  /*4f80*/  IMAD.IADD R28, R216, 0x1, R2 ;  /* 0x00000001d81c7824 */ /* 0x002fe400078e0202 */
[----:B------:R-:W-:Y:S01]  /*4f90*/  IMAD.X R29, R217, 0x1, R3, P0 ;  /* 0x00000001d91d7824 */ /* 0x000fe200000e0603 */
[C---:B------:R-:W-:Y:S01]  /*4fa0*/  IADD3 RZ, P0, PT, R218.reuse, R2, RZ ;  /* 0x00000002daff7210 */ /* 0x040fe20007f1e0ff */
[----:B------:R-:W1:Y:S01]  /*4fb0*/  S2R R100, SR_TID.X ;  /* 0x0000000000647919 */ /* 0x000e620000002100 */
[----:B------:R-:W-:Y:S02]  /*4fc0*/  PRMT R176, RZ, 0x7610, R176 ;  /* 0x00007610ffb07816 */ /* 0x000fe400000000b0 */
[----:B------:R0:W2:Y:S02]  /*4fd0*/  @P1 LDG.E.U16 R177, desc[UR12][R28.64] ;  /* 0x0000000c1cb11981 */ /* 0x0000a4000c1e1500 */
[----:B0-----:R-:W-:-:S02]  /*4fe0*/  IMAD.IADD R28, R218, 0x1, R2 ;  /* 0x00000001da1c7824 */ /* 0x001fc400078e0202 */
[----:B------:R-:W-:Y:S01]  /*4ff0*/  IMAD.X R29, R219, 0x1, R3, P0 ;  /* 0x00000001db1d7824 */ /* 0x000fe200000e0603 */
[----:B------:R-:W-:Y:S04]  /*5000*/  STL.64 [R1+0x250], R196 ;  /* 0x000250c401007387 */ /* 0x000fe80000100a00 */
[----:B------:R0:W2:Y:S04]  /*5010*/  @P1 LDG.E.U16 R176, desc[UR12][R28.64] ;  /* 0x0000000c1cb01981 */ /* 0x0000a8000c1e1500 */
[----:B------:R-:W-:Y:S04]  /*5020*/  STL.64 [R1+0x258], R198 ;  /* 0x000258c601007387 */ /* 0x000fe80000100a00 */
[----:B------:R-:W-:Y:S04]  /*5030*/  STL.64 [R1+0x260], R200 ;  /* 0x000260c801007387 */ /* 0x000fe80000100a00 */
[----:B------:R-:W-:Y:S04]  /*5040*/  STL.64 [R1+0x268], R202 ;  /* 0x000268ca01007387 */ /* 0x000fe80000100a00 */
[----:B------:R-:W-:Y:S04]  /*5050*/  STL.64 [R1+0x270], R204 ;  /* 0x000270cc01007387 */ /* 0x000fe80000100a00 */
[----:B------:R-:W-:Y:S04]  /*5060*/  STL.64 [R1+0x278], R206 ;  /* 0x000278ce01007387 */ /* 0x000fe80000100a00 */
[----:B------:R-:W-:Y:S04]  /*5070*/  STL.64 [R1+0x280], R208 ;  /* 0x000280d001007387 */ /* 0x000fe80000100a00 */
[----:B------:R-:W-:Y:S01]  /*5080*/  STL.64 [R1+0x288], R210 ;  /* 0x000288d201007387 */ /* 0x000fe20000100a00 */
[----:B------:R-:W-:-:S03]  /*5090*/  UMOV UR4, 0x400 ;  /* 0x0000040000047882 */ /* 0x000fc60000000000 */
[----:B------:R-:W-:Y:S01]  /*50a0*/  STL.64 [R1+0x290], R212 ;  /* 0x000290d401007387 */ /* 0x000fe20000100a00 */
[----:B------:R-:W-:-:S03]  /*50b0*/  LOP3.LUT R26, R181, 0x3f, RZ, 0xc0, !PT ;  /* 0x0000003fb51a7812 */ /* 0x000fc600078ec0ff */
[----:B------:R-:W-:Y:S01]  /*50c0*/  STL.64 [R1+0x298], R214 ;  /* 0x000298d601007387 */ /* 0x000fe20000100a00 */
[----:B------:R-:W-:-:S03]  /*50d0*/  ULEA UR4, UR6, UR4, 0x18 ;  /* 0x0000000406047291 */ /* 0x000fc6000f8ec0ff */
[----:B------:R-:W-:Y:S04]  /*50e0*/  STL.64 [R1+0x2a0], R216 ;  /* 0x0002a0d801007387 */ /* 0x000fe80000100a00 */
[----:B------:R-:W2:Y:S04]  /*50f0*/  LDL.LU R195, [R1] ;  /* 0x0000000001c37983 */ /* 0x000ea80000300800 */
[----:B------:R-:W2:Y:S04]  /*5100*/  LDL.LU R194, [R1+0x4] ;  /* 0x0000040001c27983 */ /* 0x000ea80000300800 */
[----:B------:R-:W3:Y:S01]  /*5110*/  LDL.LU R193, [R1+0x8] ;  /* 0x0000080001c17983 */ /* 0x000ee20000300800 */
[----:B------:R-:W-:Y:S01]  /*5120*/  IMAD.SHL.U32 R26, R26, 0x2, RZ ;  /* 0x000000021a1a7824 */ /* 0x000fe200078e00ff */
[----:B------:R-:W-:Y:S06]  /*5130*/  BAR.SYNC.DEFER_BLOCKING 0x0 ;  /* 0x0000000000007b1d */ /* 0x000fec0000010000 */
[----:B------:R-:W4:Y:S04]  /*5140*/  LDL.LU R101, [R1+0xc] ;  /* 0x00000c0001657983 */ /* 0x000f280000300800 */
[----:B------:R-:W4:Y:S04]  /*5150*/  LDL.LU R192, [R1+0x10] ;  /* 0x0000100001c07983 */ /* 0x000f280000300800 */
[----:B------:R1:W-:Y:S02]  /*5160*/  STS.U16 [R26+UR4+0x80], R5 ;  /* 0x000080051a007988 */ /* 0x0003e40008000404 */
[----:B-1----:R-:W-:-:S02]  /*5170*/  LOP3.LUT R5, R100, 0x1f, RZ, 0xc0, !PT ;  /* 0x0000001f64057812 */ /* 0x002fc400078ec0ff */
[----:B------:R-:W4:Y:S04]  /*5180*/  LDL.LU R100, [R1+0x14] ;  /* 0x0000140001647983 */ /* 0x000f280000300800 */
[----:B------:R-:W4:Y:S04]  /*5190*/  LDL.LU R191, [R1+0x18] ;  /* 0x0000180001bf7983 */ /* 0x000f280000300800 */
[----:B------:R-:W4:Y:S04]  /*51a0*/  LDL.LU R190, [R1+0x1c] ;  /* 0x00001c0001be7983 */ /* 0x000f280000300800 */
[----:B------:R-:W4:Y:S04]  /*51b0*/  LDL.LU R187, [R1+0x20] ;  /* 0x0000200001bb7983 */ /* 0x000f280000300800 */
[----:B------:R-:W4:Y:S04]  /*51c0*/  LDL.LU R186, [R1+0x24] ;  /* 0x0000240001ba7983 */ /* 0x000f280000300800 */
[----:B------:R-:W4:Y:S04]  /*51d0*/  LDL.LU R185, [R1+0x28] ;  /* 0x0000280001b97983 */ /* 0x000f280000300800 */
[----:B------:R-:W4:Y:S04]  /*51e0*/  LDL.LU R184, [R1+0x2c] ;  /* 0x00002c0001b87983 */ /* 0x000f280000300800 */
[----:B------:R-:W4:Y:S04]  /*51f0*/  LDL.LU R199, [R1+0x30] ;  /* 0x0000300001c77983 */ /* 0x000f280000300800 */
[----:B------:R-:W4:Y:S01]  /*5200*/  LDL.LU R198, [R1+0x34] ;  /* 0x0000340001c67983 */ /* 0x000f220000300800 */
[----:B--2---:R-:W-:-:S02]  /*5210*/  IMAD.MOV.U32 R196, RZ, RZ, R194 ;  /* 0x000000ffffc47224 */ /* 0x004fc400078e00c2 */
[----:B------:R-:W-:Y:S02]  /*5220*/  IMAD.MOV.U32 R197, RZ, RZ, R195 ;  /* 0x000000ffffc57224 */ /* 0x000fe400078e00c3 */
[----:B---3--:R-:W-:Y:S02]  /*5230*/  IMAD.MOV.U32 R195, RZ, RZ, R193 ;  /* 0x000000ffffc37224 */ /* 0x008fe400078e00c1 */
[----:B----4-:R-:W-:Y:S02]  /*5240*/  IMAD.MOV.U32 R194, RZ, RZ, R101 ;  /* 0x000000ffffc27224 */ /* 0x010fe400078e0065 */
[----:B------:R-:W2:Y:S01]  /*5250*/  LDL.LU R101, [R1+0x38] ;  /* 0x0000380001657983 */ /* 0x000ea20000300800 */
[----:B------:R-:W-:Y:S02]  /*5260*/  IMAD.MOV.U32 R193, RZ, RZ, R192 ;  /* 0x000000ffffc17224 */ /* 0x000fe400078e00c0 */
[----:B------:R-:W-:Y:S02]  /*5270*/  IMAD.MOV.U32 R192, RZ, RZ, R100 ;  /* 0x000000ffffc07224 */ /* 0x000fe400078e0064 */
[----:B------:R-:W3:Y:S01]  /*5280*/  LDL.LU R100, [R1+0x3c] ;  /* 0x00003c0001647983 */ /* 0x000ee20000300800 */
[----:B------:R-:W-:Y:S01]  /*5290*/  ISETP.GE.AND P0, PT, R5, R0, PT ;  /* 0x000000000500720c */ /* 0x000fe20003f06270 */
[----:B------:R-:W-:-:S02]  /*52a0*/  IMAD.MOV.U32 R251, RZ, RZ, R250 ;  /* 0x000000fffffb7224 */ /* 0x000fc400078e00fa */
[----:B------:R-:W4:Y:S01]  /*52b0*/  LDL.LU R5, [R1+0x40] ;  /* 0x0000400001057983 */ /* 0x000f220000300800 */
[----:B------:R-:W-:-:S03]  /*52c0*/  IMAD.MOV.U32 R249, RZ, RZ, R248 ;  /* 0x000000fffff97224 */ /* 0x000fc600078e00f8 */
[----:B------:R-:W4:Y:S01]  /*52d0*/  LDL.LU R204, [R1+0x44] ;  /* 0x0000440001cc7983 */ /* 0x000f220000300800 */
[----:B------:R-:W-:-:S03]  /*52e0*/  IMAD.MOV.U32 R247, RZ, RZ, R246 ;  /* 0x000000fffff77224 */ /* 0x000fc600078e00f6 */
[----:B------:R-:W4:Y:S04]  /*52f0*/  LDL.LU R203, [R1+0x48] ;  /* 0x0000480001cb7983 */ /* 0x000f280000300800 */
[----:B------:R-:W4:Y:S01]  /*5300*/  LDL.LU R201, [R1+0x4c] ;  /* 0x00004c0001c97983 */ /* 0x000f220000300800 */
[----:B------:R-:W-:-:S03]  /*5310*/  IMAD.MOV.U32 R250, RZ, RZ, R199 ;  /* 0x000000fffffa7224 */ /* 0x000fc600078e00c7 */
[----:B------:R-:W4:Y:S01]  /*5320*/  LDL.LU R199, [R1+0x50] ;  /* 0x0000500001c77983 */ /* 0x000f220000300800 */
[----:B------:R-:W-:-:S03]  /*5330*/  IMAD.MOV.U32 R248, RZ, RZ, R198 ;  /* 0x000000fffff87224 */ /* 0x000fc600078e00c6 */
[----:B------:R-:W4:Y:S04]  /*5340*/  LDL.LU R198, [R1+0x54] ;  /* 0x0000540001c67983 */ /* 0x000f280000300800 */
[----:B------:R-:W4:Y:S01]  /*5350*/  LDL.LU R200, [R1+0x58] ;  /* 0x0000580001c87983 */ /* 0x000f220000300800 */
[----:B------:R-:W-:Y:S02]  /*5360*/  IMAD.MOV.U32 R245, RZ, RZ, R244 ;  /* 0x000000fffff57224 */ /* 0x000fe400078e00f4 */
[----:B--2---:R-:W-:Y:S02]  /*5370*/  IMAD.MOV.U32 R246, RZ, RZ, R101 ;  /* 0x000000fffff67224 */ /* 0x004fe400078e0065 */
[----:B------:R-:W2:Y:S04]  /*5380*/  LDL.LU R101, [R1+0x5c] ;  /* 0x00005c0001657983 */ /* 0x000ea80000300800 */
[----:B------:R-:W2:Y:S01]  /*5390*/  LDL.LU R202, [R1+0x60] ;  /* 0x0000600001ca7983 */ /* 0x000ea20000300800 */
[----:B---3--:R-:W-:-:S03]  /*53a0*/  IMAD.MOV.U32 R244, RZ, RZ, R100 ;  /* 0x000000fffff47224 */ /* 0x008fc600078e0064 */
[----:B------:R-:W3:Y:S01]  /*53b0*/  LDL.LU R100, [R1+0x64] ;  /* 0x0000640001647983 */ /* 0x000ee20000300800 */
[----:B------:R-:W-:Y:S02]  /*53c0*/  IMAD.MOV.U32 R241, RZ, RZ, R240 ;  /* 0x000000fffff17224 */ /* 0x000fe400078e00f0 */
[----:B------:R-:W-:Y:S01]  /*53d0*/  IMAD.MOV.U32 R237, RZ, RZ, R236 ;  /* 0x000000ffffed7224 */ /* 0x000fe200078e00ec */
[----:B------:R-:W3:Y:S01]  /*53e0*/  LDL.LU R205, [R1+0x68] ;  /* 0x0000680001cd7983 */ /* 0x000ee20000300800 */
[----:B----4-:R-:W-:-:S03]  /*53f0*/  IMAD.MOV.U32 R240, RZ, RZ, R204 ;  /* 0x000000fffff07224 */ /* 0x010fc600078e00cc */
[----:B------:R-:W4:Y:S04]  /*5400*/  LDL.LU R204, [R1+0x6c] ;  /* 0x00006c0001cc7983 */ /* 0x000f280000300800 */
[----:B------:R-:W4:Y:S01]  /*5410*/  LDL.LU R206, [R1+0x1f8] ;  /* 0x0001f80001ce7983 */ /* 0x000f220000300800 */
[----:B------:R-:W-:Y:S01]  /*5420*/  IMAD.MOV.U32 R236, RZ, RZ, R201 ;  /* 0x000000ffffec7224 */ /* 0x000fe200078e00c9 */
[C---:B------:R-:W-:Y:S01]  /*5430*/  LOP3.LUT R183, R26.reuse, 0x10, RZ, 0x3c, !PT ;  /* 0x000000101ab77812 */ /* 0x040fe200078e3cff */
[----:B------:R-:W-:Y:S02]  /*5440*/  IMAD.MOV.U32 R243, RZ, RZ, R242 ;  /* 0x000000fffff37224 */ /* 0x000fe400078e00f2 */
[----:B------:R-:W-:Y:S01]  /*5450*/  IMAD.MOV.U32 R242, RZ, RZ, R5 ;  /* 0x000000fffff27224 */ /* 0x000fe200078e0005 */
[----:B------:R-:W-:Y:S01]  /*5460*/  LOP3.LUT R5, R26, 0x20, RZ, 0x3c, !PT ;  /* 0x000000201a057812 */ /* 0x000fe200078e3cff */
[----:B------:R-:W-:Y:S01]  /*5470*/  IMAD.MOV.U32 R239, RZ, RZ, R238 ;  /* 0x000000ffffef7224 */ /* 0x000fe200078e00ee */
[----:B------:R-:W-:Y:S01]  /*5480*/  STS.U16 [R26+UR4], R180 ;  /* 0x000000b41a007988 */ /* 0x000fe20008000404 */
[----:B------:R-:W-:-:S02]  /*5490*/  IMAD.MOV.U32 R238, RZ, RZ, R203 ;  /* 0x000000ffffee7224 */ /* 0x000fc400078e00cb */
[----:B------:R-:W-:Y:S01]  /*54a0*/  IMAD.MOV.U32 R201, RZ, RZ, R200 ;  /* 0x000000ffffc97224 */ /* 0x000fe200078e00c8 */
[----:B------:R-:W-:Y:S04]  /*54b0*/  STS.U16 [R26+UR4+0x800], R33 ;  /* 0x000800211a007988 */ /* 0x000fe80008000404 */
        /* <DEDUP_REMOVED lines=11> */
[----:B------:R1:W-:Y:S04]  /*5570*/  STS.U16 [R183+UR4+0x1900], R12 ;  /* 0x0019000cb7007988 */ /* 0x0003e80008000404 */
[----:B------:R0:W-:Y:S04]  /*5580*/  STS.U16 [R183+UR4+0x1980], R82 ;  /* 0x00198052b7007988 */ /* 0x0001e80008000404 */
[----:B------:R0:W-:Y:S01]  /*5590*/  STS.U16 [R5+UR4+0x1280], R83 ;  /* 0x0012805305007988 */ /* 0x0001e20008000404 */
[----:B------:R-:W-:-:S02]  /*55a0*/  LOP3.LUT R235, R235, R234, RZ, 0x3c, !PT ;  /* 0x000000eaebeb7212 */ /* 0x000fc400078e3cff */
[----:B-1----:R-:W-:Y:S02]  /*55b0*/  LOP3.LUT R12, R181, 0x1f, RZ, 0xc0, !PT ;  /* 0x0000001fb50c7812 */ /* 0x002fe400078ec0ff */
[----:B------:R-:W-:-:S03]  /*55c0*/  LOP3.LUT R234, R235, R234, RZ, 0x3c, !PT ;  /* 0x000000eaebea7212 */ /* 0x000fc600078e3cff */
[----:B------:R-:W-:Y:S01]  /*55d0*/  IMAD R12, R12, UR9, RZ ;  /* 0x000000090c0c7c24 */ /* 0x000fe2000f8e02ff */
[----:B------:R-:W-:Y:S02]  /*55e0*/  LOP3.LUT R235, R235, R234, RZ, 0x3c, !PT ;  /* 0x000000eaebeb7212 */ /* 0x000fe400078e3cff */
[----:B------:R-:W-:Y:S01]  /*55f0*/  PRMT R180, RZ, 0x7610, R180 ;  /* 0x00007610ffb47816 */ /* 0x000fe200000000b4 */
[----:B0-----:R-:W-:Y:S01]  /*5600*/  IMAD.WIDE R28, R12, 0x2, R234 ;  /* 0x000000020c1c7825 */ /* 0x001fe200078e02ea */
[----:B------:R-:W-:-:S04]  /*5610*/  PRMT R181, RZ, 0x7610, R181 ;  /* 0x00007610ffb57816 */ /* 0x000fc800000000b5 */
[----:B------:R0:W4:Y:S01]  /*5620*/  @!P0 LDG.E.U16 R180, desc[UR12][R28.64] ;  /* 0x0000000c1cb48981 */ /* 0x000122000c1e1500 */
[----:B------:R-:W-:Y:S02]  /*5630*/  PRMT R183, RZ, 0x7610, R183 ;  /* 0x00007610ffb77816 */ /* 0x000fe400000000b7 */
[-C--:B------:R-:W-:Y:S01]  /*5640*/  LOP3.LUT R227, R227, R226.reuse, RZ, 0x3c, !PT ;  /* 0x000000e2e3e37212 */ /* 0x080fe200078e3cff */
[----:B--2---:R-:W-:Y:S02]  /*5650*/  IMAD.MOV.U32 R200, RZ, RZ, R101 ;  /* 0x000000ffffc87224 */ /* 0x004fe400078e0065 */
[----:B------:R-:W2:Y:S01]  /*5660*/  LDL.LU R101, [R1+0x1fc] ;  /* 0x0001fc0001657983 */ /* 0x000ea20000300800 */
[----:B------:R-:W-:Y:S02]  /*5670*/  IMAD.MOV.U32 R203, RZ, RZ, R202 ;  /* 0x000000ffffcb7224 */ /* 0x000fe400078e00ca */
[----:B---3--:R-:W-:Y:S02]  /*5680*/  IMAD.MOV.U32 R202, RZ, RZ, R100 ;  /* 0x000000ffffca7224 */ /* 0x008fe400078e0064 */
[----:B------:R-:W3:Y:S04]  /*5690*/  LDL.LU R100, [R1+0x200] ;  /* 0x0002000001647983 */ /* 0x000ee80000300800 */
[----:B------:R-:W2:Y:S01]  /*56a0*/  LDL.LU R83, [R1+0x204] ;  /* 0x0002040001537983 */ /* 0x000ea20000300800 */
[----:B0-----:R-:W-:Y:S01]  /*56b0*/  IMAD.WIDE R28, R12, 0x2, R232 ;  /* 0x000000020c1c7825 */ /* 0x001fe200078e02e8 */
[----:B------:R-:W-:-:S02]  /*56c0*/  LOP3.LUT R226, R227, R226, RZ, 0x3c, !PT ;  /* 0x000000e2e3e27212 */ /* 0x000fc400078e3cff */
[----:B------:R-:W-:Y:S02]  /*56d0*/  PRMT R173, RZ, 0x7610, R173 ;  /* 0x00007610ffad7816 */ /* 0x000fe400000000ad */
[----:B------:R-:W-:Y:S01]  /*56e0*/  LOP3.LUT R225, R225, R224, RZ, 0x3c, !PT ;  /* 0x000000e0e1e17212 */ /* 0x000fe200078e3cff */
[----:B------:R0:W2:Y:S01]  /*56f0*/  @!P0 LDG.E.U16 R181, desc[UR12][R28.64] ;  /* 0x0000000c1cb58981 */ /* 0x0000a2000c1e1500 */
[----:B------:R-:W-:Y:S02]  /*5700*/  LOP3.LUT R227, R227, R226, RZ, 0x3c, !PT ;  /* 0x000000e2e3e37212 */ /* 0x000fe400078e3cff */
[----:B------:R-:W-:Y:S02]  /*5710*/  PRMT R252, RZ, 0x7610, R252 ;  /* 0x00007610fffc7816 */ /* 0x000fe400000000fc */
[----:B------:R-:W-:Y:S02]  /*5720*/  PRMT R189, RZ, 0x7610, R189 ;  /* 0x00007610ffbd7816 */ /* 0x000fe400000000bd */
[----:B------:R-:W-:Y:S01]  /*5730*/  LOP3.LUT R221, R221, R220, RZ, 0x3c, !PT ;  /* 0x000000dcdddd7212 */ /* 0x000fe200078e3cff */
[----:B------:R-:W-:Y:S01]  /*5740*/  IMAD.MOV.U32 R223, RZ, RZ, R222 ;  /* 0x000000ffffdf7224 */ /* 0x000fe200078e00de */
[----:B------:R-:W-:Y:S01]  /*5750*/  PRMT R175, RZ, 0x7610, R175 ;  /* 0x00007610ffaf7816 */ /* 0x000fe200000000af */
[----:B0-----:R-:W-:Y:S01]  /*5760*/  IMAD.WIDE R28, R12, 0x2, R230 ;  /* 0x000000020c1c7825 */ /* 0x001fe200078e02e6 */
[----:B------:R-:W-:-:S02]  /*5770*/  LOP3.LUT R224, R225, R224, RZ, 0x3c, !PT ;  /* 0x000000e0e1e07212 */ /* 0x000fc400078e3cff */
[----:B------:R-:W-:Y:S02]  /*5780*/  PRMT R178, RZ, 0x7610, R178 ;  /* 0x00007610ffb27816 */ /* 0x000fe400000000b2 */
[----:B------:R-:W-:Y:S01]  /*5790*/  PRMT R171, RZ, 0x7610, R171 ;  /* 0x00007610ffab7816 */ /* 0x000fe200000000ab */
[----:B------:R0:W2:Y:S01]  /*57a0*/  @!P0 LDG.E.U16 R183, desc[UR12][R28.64] ;  /* 0x0000000c1cb78981 */ /* 0x0000a2000c1e1500 */
[----:B------:R-:W-:Y:S02]  /*57b0*/  LOP3.LUT R225, R225, R224, RZ, 0x3c, !PT ;  /* 0x000000e0e1e17212 */ /* 0x000fe400078e3cff */
[----:B------:R-:W-:Y:S02]  /*57c0*/  PRMT R174, RZ, 0x7610, R174 ;  /* 0x00007610ffae7816 */ /* 0x000fe400000000ae */
[----:B------:R-:W-:Y:S02]  /*57d0*/  PRMT R172, RZ, 0x7610, R172 ;  /* 0x00007610ffac7816 */ /* 0x000fe400000000ac */
[----:B------:R-:W-:-:S02]  /*57e0*/  PRMT R170, RZ, 0x7610, R170 ;  /* 0x00007610ffaa7816 */ /* 0x000fc400000000aa */
[----:B------:R-:W-:Y:S01]  /*57f0*/  PRMT R169, RZ, 0x7610, R169 ;  /* 0x00007610ffa97816 */ /* 0x000fe200000000a9 */
[C---:B0-----:R-:W-:Y:S01]  /*5800*/  IMAD.WIDE R28, R12.reuse, 0x2, R228 ;  /* 0x000000020c1c7825 */ /* 0x041fe200078e02e4 */
[----:B------:R-:W-:Y:S02]  /*5810*/  PRMT R32, RZ, 0x7610, R32 ;  /* 0x00007610ff207816 */ /* 0x000fe40000000020 */
[----:B------:R-:W-:Y:S02]  /*5820*/  PRMT R168, RZ, 0x7610, R168 ;  /* 0x00007610ffa87816 */ /* 0x000fe400000000a8 */
[----:B------:R-:W-:Y:S01]  /*5830*/  PRMT R82, RZ, 0x7610, R82 ;  /* 0x00007610ff527816 */ /* 0x000fe20000000052 */
[----:B------:R0:W2:Y:S01]  /*5840*/  @!P0 LDG.E.U16 R173, desc[UR12][R28.64] ;  /* 0x0000000c1cad8981 */ /* 0x0000a2000c1e1500 */
[----:B------:R-:W-:Y:S01]  /*5850*/  IMAD.MOV.U32 R222, RZ, RZ, R182 ;  /* 0x000000ffffde7224 */ /* 0x000fe200078e00b6 */
[----:B------:R-:W-:Y:S02]  /*5860*/  PRMT R33, RZ, 0x7610, R33 ;  /* 0x00007610ff217816 */ /* 0x000fe40000000021 */
[----:B------:R-:W-:Y:S01]  /*5870*/  PRMT R34, RZ, 0x7610, R34 ;  /* 0x00007610ff227816 */ /* 0x000fe20000000022 */
[----:B------:R1:W-:Y:S04]  /*5880*/  STS.U16 [R5+UR4+0x200], R35 ;  /* 0x0002002305007988 */ /* 0x0003e80008000404 */
[----:B------:R1:W-:Y:S01]  /*5890*/  STS.U16 [R5+UR4+0x280], R80 ;  /* 0x0002805005007988 */ /* 0x0003e20008000404 */
[----:B0-----:R-:W-:Y:S01]  /*58a0*/  IMAD.WIDE R28, R12, 0x2, R226 ;  /* 0x000000020c1c7825 */ /* 0x001fe200078e02e2 */
[----:B------:R-:W-:-:S02]  /*58b0*/  LOP3.LUT R220, R221, R220, RZ, 0x3c, !PT ;  /* 0x000000dcdddc7212 */ /* 0x000fc400078e3cff */
[----:B------:R0:W-:Y:S04]  /*58c0*/  STS.U16 [R5+UR4+0xa00], R81 ;  /* 0x000a005105007988 */ /* 0x0001e80008000404 */
[----:B------:R0:W3:Y:S01]  /*58d0*/  @!P0 LDG.E.U16 R252, desc[UR12][R28.64] ;  /* 0x0000000c1cfc8981 */ /* 0x0000e2000c1e1500 */
[----:B------:R-:W-:Y:S02]  /*58e0*/  PRMT R182, RZ, 0x7610, R182 ;  /* 0x00007610ffb67816 */ /* 0x000fe400000000b6 */
[----:B------:R-:W-:Y:S01]  /*58f0*/  LOP3.LUT R221, R221, R220, RZ, 0x3c, !PT ;  /* 0x000000dcdddd7212 */ /* 0x000fe200078e3cff */
[----:B------:R1:W-:Y:S04]  /*5900*/  STS.U16 [R5+UR4+0xa80], R31 ;  /* 0x000a801f05007988 */ /* 0x0003e80008000404 */
[----:B------:R1:W-:Y:S01]  /*5910*/  STS.U16 [R5+UR4+0x1200], R30 ;  /* 0x0012001e05007988 */ /* 0x0003e20008000404 */
[----:B0-----:R-:W-:-:S03]  /*5920*/  IMAD.WIDE R28, R12, 0x2, R224 ;  /* 0x000000020c1c7825 */ /* 0x001fc600078e02e0 */
[----:B------:R-:W3:Y:S04]  /*5930*/  LDL.LU R211, [R1+0x208] ;  /* 0x0002080001d37983 */ /* 0x000ee80000300800 */
[----:B------:R0:W3:Y:S01]  /*5940*/  @!P0 LDG.E.U16 R189, desc[UR12][R28.64] ;  /* 0x0000000c1cbd8981 */ /* 0x0000e2000c1e1500 */
[----:B-1----:R-:W-:Y:S02]  /*5950*/  PRMT R35, RZ, 0x7610, R35 ;  /* 0x00007610ff237816 */ /* 0x002fe40000000023 */
[----:B------:R-:W-:Y:S01]  /*5960*/  PRMT R80, RZ, 0x7610, R80 ;  /* 0x00007610ff507816 */ /* 0x000fe20000000050 */
[C---:B------:R-:W-:Y:S01]  /*5970*/  IMAD.WIDE R208, R12.reuse, 0x2, R202 ;  /* 0x000000020cd07825 */ /* 0x040fe200078e02ca */
[----:B------:R-:W-:Y:S01]  /*5980*/  PRMT R81, RZ, 0x7610, R81 ;  /* 0x00007610ff517816 */ /* 0x000fe20000000051 */
[----:B------:R-:W3:Y:S02]  /*5990*/  LDL.LU R210, [R1+0x20c] ;  /* 0x00020c0001d27983 */ /* 0x000ee40000300800 */
[----:B0-----:R-:W-:Y:S01]  /*59a0*/  IMAD.WIDE R28, R12, 0x2, R222 ;  /* 0x000000020c1c7825 */ /* 0x001fe200078e02de */
[----:B------:R-:W-:Y:S01]  /*59b0*/  PRMT R31, RZ, 0x7610, R31 ;  /* 0x00007610ff1f7816 */ /* 0x000fe2000000001f */
[----:B------:R-:W3:Y:S04]  /*59c0*/  LDL.LU R213, [R1+0x210] ;  /* 0x0002100001d57983 */ /* 0x000ee80000300800 */
[----:B------:R0:W3:Y:S01]  /*59d0*/  @!P0 LDG.E.U16 R182, desc[UR12][R28.64] ;  /* 0x0000000c1cb68981 */ /* 0x0000e2000c1e1500 */
[----:B------:R-:W-:Y:S01]  /*59e0*/  PRMT R30, RZ, 0x7610, R30 ;  /* 0x00007610ff1e7816 */ /* 0x000fe2000000001e */
[----:B----4-:R-:W-:-:S02]  /*59f0*/  IMAD.MOV.U32 R207, RZ, RZ, R206 ;  /* 0x000000ffffcf7224 */ /* 0x010fc400078e00ce */
[----:B------:R-:W4:Y:S04]  /*5a00*/  LDL.LU R212, [R1+0x214] ;  /* 0x0002140001d47983 */ /* 0x000f280000300800 */
[----:B------:R-:W3:Y:S01]  /*5a10*/  LDL.LU R214, [R1+0x218] ;  /* 0x0002180001d67983 */ /* 0x000ee20000300800 */
[----:B0-----:R-:W-:-:S05]  /*5a20*/  IMAD.WIDE R28, R12, 0x2, R220 ;  /* 0x000000020c1c7825 */ /* 0x001fca00078e02dc */
[----:B------:R0:W4:Y:S02]  /*5a30*/  @!P0 LDG.E.U16 R175, desc[UR12][R28.64] ;  /* 0x0000000c1caf8981 */ /* 0x000124000c1e1500 */
        /* <DEDUP_REMOVED lines=31> */
[----:B------:R0:W4:Y:S01]  /*5c30*/  @!P0 LDG.E.U16 R30, desc[UR12][R28.64] ;  /* 0x0000000c1c1e8981 */ /* 0x000122000c1e1500 */
[----:B--2---:R-:W-:-:S03]  /*5c40*/  IMAD.MOV.U32 R206, RZ, RZ, R101 ;  /* 0x000000ffffce7224 */ /* 0x004fc600078e0065 */
[----:B------:R1:W-:Y:S04]  /*5c50*/  STS.U16 [R5+UR4+0x1a00], R27 ;  /* 0x001a001b05007988 */ /* 0x0003e80008000404 */
[----:B------:R-:W2:Y:S01]  /*5c60*/  LDL.LU R101, [R1+0x21c] ;  /* 0x00021c0001657983 */ /* 0x000ea20000300800 */
[----:B0-----:R-:W-:Y:S02]  /*5c70*/  PRMT R29, RZ, 0x7610, R29 ;  /* 0x00007610ff1d7816 */ /* 0x001fe4000000001d */
[----:B------:R-:W-:-:S04]  /*5c80*/  PRMT R28, RZ, 0x7610, R28 ;  /* 0x00007610ff1c7816 */ /* 0x000fc8000000001c */
[----:B------:R0:W2:Y:S01]  /*5c90*/  @!P0 LDG.E.U16 R29, desc[UR12][R208.64] ;  /* 0x0000000cd01d8981 */ /* 0x0000a2000c1e1500 */
[----:B-1----:R-:W-:Y:S01]  /*5ca0*/  PRMT R27, RZ, 0x7610, R27 ;  /* 0x00007610ff1b7816 */ /* 0x002fe2000000001b */
[----:B0-----:R-:W-:-:S05]  /*5cb0*/  IMAD.WIDE R208, R12, 0x2, R204 ;  /* 0x000000020cd07825 */ /* 0x001fca00078e02cc */
[----:B------:R0:W2:Y:S02]  /*5cc0*/  @!P0 LDG.E.U16 R28, desc[UR12][R208.64] ;  /* 0x0000000cd01c8981 */ /* 0x0000a4000c1e1500 */
[----:B0-----:R-:W-:-:S05]  /*5cd0*/  IMAD.WIDE R208, R12, 0x2, R206 ;  /* 0x000000020cd07825 */ /* 0x001fca00078e02ce */
[----:B------:R3:W2:Y:S02]  /*5ce0*/  @!P0 LDG.E.U16 R27, desc[UR12][R208.64] ;  /* 0x0000000cd01b8981 */ /* 0x0006a4000c1e1500 */
[----:B---3--:R-:W-:Y:S02]  /*5cf0*/  IMAD.MOV.U32 R209, RZ, RZ, R100 ;  /* 0x000000ffffd17224 */ /* 0x008fe400078e0064 */
[----:B------:R-:W-:Y:S01]  /*5d00*/  IMAD.MOV.U32 R208, RZ, RZ, R83 ;  /* 0x000000ffffd07224 */ /* 0x000fe200078e0053 */
[----:B------:R-:W3:Y:S04]  /*5d10*/  LDL.LU R100, [R1+0x220] ;  /* 0x0002200001647983 */ /* 0x000ee80000300800 */
[----:B------:R-:W3:Y:S04]  /*5d20*/  LDL.LU R83, [R1+0x224] ;  /* 0x0002240001537983 */ /* 0x000ee80000300800 */
[----:B------:R0:W-:Y:S01]  /*5d30*/  STS.U16 [R5+UR4+0x1a80], R6 ;  /* 0x001a800605007988 */ /* 0x0001e20008000404 */
[----:B------:R-:W-:Y:S01]  /*5d40*/  IMAD.WIDE R216, R12, 0x2, R208 ;  /* 0x000000020cd87825 */ /* 0x000fe200078e02d0 */
[----:B0-----:R-:W-:-:S05]  /*5d50*/  LOP3.LUT R6, R26, 0x30, RZ, 0x3c, !PT ;  /* 0x000000301a067812 */ /* 0x001fca00078e3cff */
[----:B------:R0:W-:Y:S04]  /*5d60*/  STS.U16 [R6+UR4+0x380], R7 ;  /* 0x0003800706007988 */ /* 0x0001e80008000404 */
[----:B------:R1:W-:Y:S01]  /*5d70*/  STS.U16 [R6+UR4+0xb00], R8 ;  /* 0x000b000806007988 */ /* 0x0003e20008000404 */
[----:B0-----:R-:W-:Y:S02]  /*5d80*/  PRMT R7, RZ, 0x7610, R7 ;  /* 0x00007610ff077816 */ /* 0x001fe40000000007 */
[----:B-1----:R-:W-:-:S04]  /*5d90*/  PRMT R8, RZ, 0x7610, R8 ;  /* 0x00007610ff087816 */ /* 0x002fc80000000008 */
[----:B------:R0:W3:Y:S01]  /*5da0*/  @!P0 LDG.E.U16 R7, desc[UR12][R216.64] ;  /* 0x0000000cd8078981 */ /* 0x0000e2000c1e1500 */
[----:B------:R-:W-:-:S03]  /*5db0*/  IMAD.MOV.U32 R215, RZ, RZ, R214 ;  /* 0x000000ffffd77224 */ /* 0x000fc600078e00d6 */
[----:B------:R1:W-:Y:S01]  /*5dc0*/  STS.U16 [R6+UR4+0xb80], R9 ;  /* 0x000b800906007988 */ /* 0x0003e20008000404 */
[----:B0-----:R-:W-:Y:S01]  /*5dd0*/  IMAD.WIDE R216, R12, 0x2, R210 ;  /* 0x000000020cd87825 */ /* 0x001fe200078e02d2 */
[----:B-1----:R-:W-:-:S04]  /*5de0*/  PRMT R9, RZ, 0x7610, R9 ;  /* 0x00007610ff097816 */ /* 0x002fc80000000009 */
[----:B------:R4:W3:Y:S04]  /*5df0*/  @!P0 LDG.E.U16 R8, desc[UR12][R216.64] ;  /* 0x0000000cd8088981 */ /* 0x0008e8000c1e1500 */
[----:B------:R0:W-:Y:S01]  /*5e00*/  STS.U16 [R6+UR4+0x1300], R10 ;  /* 0x0013000a06007988 */ /* 0x0001e20008000404 */
[----:B----4-:R-:W-:Y:S01]  /*5e10*/  IMAD.WIDE R216, R12, 0x2, R212 ;  /* 0x000000020cd87825 */ /* 0x010fe200078e02d4 */
[----:B0-----:R-:W-:-:S04]  /*5e20*/  PRMT R10, RZ, 0x7610, R10 ;  /* 0x00007610ff0a7816 */ /* 0x001fc8000000000a */
[----:B------:R0:W4:Y:S04]  /*5e30*/  @!P0 LDG.E.U16 R9, desc[UR12][R216.64] ;  /* 0x0000000cd8098981 */ /* 0x000128000c1e1500 */
[----:B------:R1:W-:Y:S02]  /*5e40*/  STS.U16 [R6+UR4+0x300], R11 ;  /* 0x0003000b06007988 */ /* 0x0003e40008000404 */
[----:B-1----:R-:W-:Y:S02]  /*5e50*/  PRMT R11, RZ, 0x7610, R11 ;  /* 0x00007610ff0b7816 */ /* 0x002fe4000000000b */
[----:B------:R-:W-:Y:S01]  /*5e60*/  STS.U16 [R6+UR4+0x1380], R4 ;  /* 0x0013800406007988 */ /* 0x000fe20008000404 */
[----:B------:R-:W-:-:S03]  /*5e70*/  LOP3.LUT R26, R26, 0x40, RZ, 0x3c, !PT ;  /* 0x000000401a1a7812 */ /* 0x000fc600078e3cff */
[----:B------:R-:W-:Y:S04]  /*5e80*/  STS.U16 [R6+UR4+0x1b00], R19 ;  /* 0x001b001306007988 */ /* 0x000fe80008000404 */
[----:B------:R-:W-:Y:S04]  /*5e90*/  STS.U16 [R6+UR4+0x1b80], R25 ;  /* 0x001b801906007988 */ /* 0x000fe80008000404 */
[----:B------:R1:W-:Y:S04]  /*5ea0*/  STS.U16 [R26+UR4+0x400], R103 ;  /* 0x000400671a007988 */ /* 0x0003e80008000404 */
[----:B------:R0:W-:Y:S04]  /*5eb0*/  STS.U16 [R26+UR4+0x480], R96 ;  /* 0x000480601a007988 */ /* 0x0001e80008000404 */
[----:B------:R-:W-:Y:S04]  /*5ec0*/  STS.U16 [R26+UR4+0xc00], R24 ;  /* 0x000c00181a007988 */ /* 0x000fe80008000404 */
[----:B------:R-:W-:Y:S04]  /*5ed0*/  STS.U16 [R26+UR4+0xc80], R23 ;  /* 0x000c80171a007988 */ /* 0x000fe80008000404 */
[----:B------:R-:W-:Y:S04]  /*5ee0*/  STS.U16 [R26+UR4+0x1400], R22 ;  /* 0x001400161a007988 */ /* 0x000fe80008000404 */
[----:B------:R-:W-:Y:S04]  /*5ef0*/  STS.U16 [R26+UR4+0x1480], R21 ;  /* 0x001480151a007988 */ /* 0x000fe80008000404 */
[----:B------:R-:W-:Y:S04]  /*5f00*/  STS.U16 [R26+UR4+0x1c00], R20 ;  /* 0x001c00141a007988 */ /* 0x000fe80008000404 */
[----:B------:R-:W-:Y:S01]  /*5f10*/  STS.U16 [R26+UR4+0x1c80], R18 ;  /* 0x001c80121a007988 */ /* 0x000fe20008000404 */
[----:B--2---:R-:W-:-:S04]  /*5f20*/  IMAD.MOV.U32 R214, RZ, RZ, R101 ;  /* 0x000000ffffd67224 */ /* 0x004fc800078e0065 */
[----:B0-----:R-:W-:-:S05]  /*5f30*/  IMAD.WIDE R216, R12, 0x2, R214 ;  /* 0x000000020cd87825 */ /* 0x001fca00078e02d6 */
[----:B------:R3:W2:Y:S02]  /*5f40*/  @!P0 LDG.E.U16 R10, desc[UR12][R216.64] ;  /* 0x0000000cd80a8981 */ /* 0x0006a4000c1e1500 */
[----:B---3--:R-:W-:Y:S02]  /*5f50*/  IMAD.MOV.U32 R217, RZ, RZ, R100 ;  /* 0x000000ffffd97224 */ /* 0x008fe400078e0064 */
[----:B------:R-:W-:-:S04]  /*5f60*/  IMAD.MOV.U32 R216, RZ, RZ, R83 ;  /* 0x000000ffffd87224 */ /* 0x000fc800078e0053 */
[----:B------:R-:W-:-:S05]  /*5f70*/  IMAD.WIDE R100, R12, 0x2, R216 ;  /* 0x000000020c647825 */ /* 0x000fca00078e02d8 */
[----:B------:R-:W3:Y:S01]  /*5f80*/  @!P0 LDG.E.U16 R11, desc[UR12][R100.64] ;  /* 0x0000000c640b8981 */ /* 0x000ee2000c1e1500 */
[----:B------:R-:W0:Y:S03]  /*5f90*/  S2R R83, SR_TID.X ;  /* 0x0000000000537919 */ /* 0x000e260000002100 */
[----:B------:R-:W2:Y:S04]  /*5fa0*/  LDL.LU.64 R100, [R1+0x2f0] ;  /* 0x0002f00001647983 */ /* 0x000ea80000300a00 */
[----:B-1----:R-:W2:Y:S04]  /*5fb0*/  LDL.LU R103, [R1+0x2e8] ;  /* 0x0002e80001677983 */ /* 0x002ea80000300800 */
[----:B------:R-:W2:Y:S01]  /*5fc0*/  LDL.LU R96, [R1+0x2e4] ;  /* 0x0002e40001607983 */ /* 0x000ea20000300800 */
[----:B0-----:R-:W-:-:S05]  /*5fd0*/  LOP3.LUT R12, R83, 0x3f, RZ, 0xc0, !PT ;  /* 0x0000003f530c7812 */ /* 0x001fca00078ec0ff */
[----:B------:R-:W-:-:S05]  /*5fe0*/  IMAD.SHL.U32 R12, R12, 0x2, RZ ;  /* 0x000000020c0c7824 */ /* 0x000fca00078e00ff */
[----:B------:R-:W-:-:S05]  /*5ff0*/  LOP3.LUT R4, R12, 0x50, RZ, 0x3c, !PT ;  /* 0x000000500c047812 */ /* 0x000fca00078e3cff */
[----:B------:R0:W-:Y:S04]  /*6000*/  STS.U16 [R4+UR4+0x500], R97 ;  /* 0x0005006104007988 */ /* 0x0001e80008000404 */
[----:B------:R1:W-:Y:S04]  /*6010*/  STS.U16 [R4+UR4+0x580], R98 ;  /* 0x0005806204007988 */ /* 0x0003e80008000404 */
[----:B------:R-:W-:Y:S04]  /*6020*/  STS.U16 [R4+UR4+0xd00], R99 ;  /* 0x000d006304007988 */ /* 0x000fe80008000404 */
[----:B------:R-:W-:Y:S04]  /*6030*/  STS.U16 [R4+UR4+0xd80], R92 ;  /* 0x000d805c04007988 */ /* 0x000fe80008000404 */
[----:B------:R-:W-:Y:S04]  /*6040*/  STS.U16 [R4+UR4+0x1500], R93 ;  /* 0x0015005d04007988 */ /* 0x000fe80008000404 */
[----:B------:R-:W-:Y:S04]  /*6050*/  STS.U16 [R4+UR4+0x1580], R94 ;  /* 0x0015805e04007988 */ /* 0x000fe80008000404 */
[----:B------:R-:W-:Y:S04]  /*6060*/  STS.U16 [R4+UR4+0x1d00], R17 ;  /* 0x001d001104007988 */ /* 0x000fe80008000404 */
[----:B------:R4:W-:Y:S04]  /*6070*/  STS.U16 [R4+UR4+0x1d80], R16 ;  /* 0x001d801004007988 */ /* 0x0009e80008000404 */
[----:B0-----:R-:W3:Y:S04]  /*6080*/  LDL.LU R97, [R1+0x2e0] ;  /* 0x0002e00001617983 */ /* 0x001ee80000300800 */
[----:B-1----:R-:W3:Y:S01]  /*6090*/  LDL.LU R98, [R1+0x2dc] ;  /* 0x0002dc0001627983 */ /* 0x002ee20000300800 */
[----:B----4-:R-:W-:-:S03]  /*60a0*/  LOP3.LUT R4, R12, 0x60, RZ, 0x3c, !PT ;  /* 0x000000600c047812 */ /* 0x010fc600078e3cff */
[----:B------:R-:W4:Y:S04]  /*60b0*/  LDL.LU R99, [R1+0x2d8] ;  /* 0x0002d80001637983 */ /* 0x000f280000300800 */
[----:B------:R0:W-:Y:S04]  /*60c0*/  STS.U16 [R4+UR4+0x1e00], R14 ;  /* 0x001e000e04007988 */ /* 0x0001e80008000404 */
[----:B------:R-:W-:Y:S04]  /*60d0*/  STS.U16 [R4+UR4+0x600], R95 ;  /* 0x0006005f04007988 */ /* 0x000fe80008000404 */
[----:B------:R-:W-:Y:S01]  /*60e0*/  STS.U16 [R4+UR4+0x680], R88 ;  /* 0x0006805804007988 */ /* 0x000fe20008000404 */
[----:B0-----:R-:W-:-:S03]  /*60f0*/  IMAD.SHL.U32 R14, R83, 0x8, RZ ;  /* 0x00000008530e7824 */ /* 0x001fc600078e00ff */
[----:B------:R-:W-:Y:S04]  /*6100*/  STS.U16 [R4+UR4+0xe00], R89 ;  /* 0x000e005904007988 */ /* 0x000fe80008000404 */
[----:B------:R-:W-:Y:S01]  /*6110*/  STS.U16 [R4+UR4+0xe80], R90 ;  /* 0x000e805a04007988 */ /* 0x000fe20008000404 */
[----:B------:R-:W-:-:S03]  /*6120*/  LOP3.LUT R14, R14, 0x30, RZ, 0xc0, !PT ;  /* 0x000000300e0e7812 */ /* 0x000fc600078ec0ff */
[----:B------:R-:W-:Y:S04]  /*6130*/  STS.U16 [R4+UR4+0x1600], R188 ;  /* 0x001600bc04007988 */ /* 0x000fe80008000404 */
[----:B------:R-:W-:Y:S04]  /*6140*/  STS.U16 [R4+UR4+0x1680], R15 ;  /* 0x0016800f04007988 */ /* 0x000fe80008000404 */
[----:B------:R0:W-:Y:S04]  /*6150*/  STS.U16 [R4+UR4+0x1e80], R13 ;  /* 0x001e800d04007988 */ /* 0x0001e80008000404 */
[----:B------:R-:W4:Y:S04]  /*6160*/  LDL.LU R92, [R1+0x2d4] ;  /* 0x0002d400015c7983 */ /* 0x000f280000300800 */
[----:B------:R-:W4:Y:S01]  /*6170*/  LDL.LU R93, [R1+0x2d0] ;  /* 0x0002d000015d7983 */ /* 0x000f220000300800 */
[----:B0-----:R-:W-:-:S03]  /*6180*/  LOP3.LUT R4, R83, 0x7, RZ, 0xc0, !PT ;  /* 0x0000000753047812 */ /* 0x001fc600078ec0ff */
[----:B------:R-:W4:Y:S02]  /*6190*/  LDL.LU R94, [R1+0x2cc] ;  /* 0x0002cc00015e7983 */ /* 0x000f240000300800 */
[C---:B------:R-:W-:Y:S02]  /*61a0*/  IMAD R16, R4.reuse, 0x110, RZ ;  /* 0x0000011004107824 */ /* 0x040fe400078e02ff */
[----:B------:R-:W4:Y:S01]  /*61b0*/  LDL.LU R95, [R1+0x2c8] ;  /* 0x0002c800015f7983 */ /* 0x000f220000300800 */
[----:B------:R-:W-:Y:S01]  /*61c0*/  IMAD R4, R4, 0x40, R14 ;  /* 0x0000004004047824 */ /* 0x000fe200078e020e */
[----:B------:R-:W-:Y:S02]  /*61d0*/  LOP3.LUT R14, R12, 0x70, RZ, 0x3c, !PT ;  /* 0x000000700c0e7812 */ /* 0x000fe400078e3cff */
[----:B------:R-:W4:Y:S04]  /*61e0*/  LDL.LU R88, [R1+0x2c4] ;  /* 0x0002c40001587983 */ /* 0x000f280000300800 */
[----:B------:R-:W4:Y:S04]  /*61f0*/  LDL.LU R89, [R1+0x2c0] ;  /* 0x0002c00001597983 */ /* 0x000f280000300800 */
[----:B------:R-:W4:Y:S04]  /*6200*/  LDL.LU R90, [R1+0x2bc] ;  /* 0x0002bc00015a7983 */ /* 0x000f280000300800 */
[----:B------:R0:W-:Y:S04]  /*6210*/  STS.U16 [R14+UR4+0x700], R91 ;  /* 0x0007005b0e007988 */ /* 0x0001e80008000404 */
[----:B------:R1:W-:Y:S04]  /*6220*/  STS.U16 [R14+UR4+0x780], R84 ;  /* 0x000780540e007988 */ /* 0x0003e80008000404 */
[----:B------:R1:W-:Y:S04]  /*6230*/  STS.U16 [R14+UR4+0xf00], R85 ;  /* 0x000f00550e007988 */ /* 0x0003e80008000404 */
[----:B0-----:R-:W4:Y:S04]  /*6240*/  LDL.LU R91, [R1+0x2b8] ;  /* 0x0002b800015b7983 */ /* 0x001f280000300800 */
[----:B-1----:R-:W4:Y:S04]  /*6250*/  LDL.LU R84, [R1+0x2b4] ;  /* 0x0002b40001547983 */ /* 0x002f280000300800 */
[----:B------:R-:W4:Y:S04]  /*6260*/  LDL.LU R85, [R1+0x2b0] ;  /* 0x0002b00001557983 */ /* 0x000f280000300800 */
[----:B------:R0:W-:Y:S04]  /*6270*/  STS.U16 [R14+UR4+0xf80], R86 ;  /* 0x000f80560e007988 */ /* 0x0001e80008000404 */
[----:B------:R1:W-:Y:S04]  /*6280*/  STS.U16 [R14+UR4+0x1700], R87 ;  /* 0x001700570e007988 */ /* 0x0003e80008000404 */
[----:B0-----:R-:W4:Y:S04]  /*6290*/  LDL.LU R86, [R1+0x2ac] ;  /* 0x0002ac0001567983 */ /* 0x001f280000300800 */
[----:B-1----:R-:W4:Y:S01]  /*62a0*/  LDL.LU R87, [R1+0x2a8] ;  /* 0x0002a80001577983 */ /* 0x002f220000300800 */
[----:B------:R-:W-:-:S05]  /*62b0*/  IMAD.SHL.U32 R15, R83, 0x2, RZ ;  /* 0x00000002530f7824 */ /* 0x000fca00078e00ff */
[----:B------:R-:W-:Y:S01]  /*62c0*/  LOP3.LUT R13, R15, 0x10, RZ, 0xc0, !PT ;  /* 0x000000100f0d7812 */ /* 0x000fe200078ec0ff */
[----:B------:R-:W-:-:S03]  /*62d0*/  IMAD.SHL.U32 R188, R83, 0x80, RZ ;  /* 0x0000008053bc7824 */ /* 0x000fc600078e00ff */
[----:B------:R-:W-:-:S04]  /*62e0*/  LOP3.LUT R13, R13, 0x20, R83, 0xf8, !PT ;  /* 0x000000200d0d7812 */ /* 0x000fc800078ef853 */
[----:B------:R-:W-:Y:S01]  /*62f0*/  LOP3.LUT R13, R16, R13, RZ, 0x3c, !PT ;  /* 0x0000000d100d7212 */ /* 0x000fe200078e3cff */
[----:B------:R-:W0:Y:S03]  /*6300*/  S2UR UR7, SR_CgaCtaId ;  /* 0x00000000000779c3 */ /* 0x000e260000008800 */
[----:B------:R-:W-:Y:S02]  /*6310*/  LOP3.LUT R188, R13, 0x800, R188, 0xf8, !PT ;  /* 0x000008000dbc7812 */ /* 0x000fe400078ef8bc */
[----:B------:R-:W-:Y:S01]  /*6320*/  LOP3.LUT R13, R12, 0x10, RZ, 0x3c, !PT ;  /* 0x000000100c0d7812 */ /* 0x000fe200078e3cff */
        /* <DEDUP_REMOVED lines=20> */
[----:B------:R-:W-:Y:S04]  /*6470*/  STS.U16 [R5+UR4+0x2300], R181 ;  /* 0x002300b505007988 */ /* 0x000fe80008000404 */
[----:B------:R-:W-:Y:S04]  /*6480*/  STS.U16 [R5+UR4+0x2500], R35 ;  /* 0x0025002305007988 */ /* 0x000fe80008000404 */
[----:B------:R-:W-:Y:S04]  /*6490*/  STS.U16 [R5+UR4+0x2700], R168 ;  /* 0x002700a805007988 */ /* 0x000fe80008000404 */
[----:B------:R-:W-:Y:S04]  /*64a0*/  STS.U16 [R5+UR4+0x2900], R172 ;  /* 0x002900ac05007988 */ /* 0x000fe80008000404 */
[----:B------:R-:W-:Y:S04]  /*64b0*/  STS.U16 [R5+UR4+0x2b00], R31 ;  /* 0x002b001f05007988 */ /* 0x000fe80008000404 */
[----:B------:R-:W-:Y:S04]  /*64c0*/  STS.U16 [R5+UR4+0x2d00], R27 ;  /* 0x002d001b05007988 */ /* 0x000fe80008000404 */
[----:B--2---:R-:W-:Y:S04]  /*64d0*/  STS.U16 [R5+UR4+0x2f00], R10 ;  /* 0x002f000a05007988 */ /* 0x004fe80008000404 */
[----:B------:R-:W-:Y:S04]  /*64e0*/  STS.U16 [R6+UR4+0x2180], R252 ;  /* 0x002180fc06007988 */ /* 0x000fe80008000404 */
[----:B------:R-:W-:Y:S04]  /*64f0*/  STS.U16 [R6+UR4+0x2380], R180 ;  /* 0x002380b406007988 */ /* 0x000fe80008000404 */
[----:B------:R-:W-:Y:S04]  /*6500*/  STS.U16 [R6+UR4+0x2580], R34 ;  /* 0x0025802206007988 */ /* 0x000fe80008000404 */
[----:B------:R-:W-:Y:S04]  /*6510*/  STS.U16 [R6+UR4+0x2780], R32 ;  /* 0x0027802006007988 */ /* 0x000fe80008000404 */
[----:B------:R-:W-:Y:S04]  /*6520*/  STS.U16 [R6+UR4+0x2980], R174 ;  /* 0x002980ae06007988 */ /* 0x000fe80008000404 */
[----:B------:R-:W-:Y:S04]  /*6530*/  STS.U16 [R6+UR4+0x2b80], R30 ;  /* 0x002b801e06007988 */ /* 0x000fe80008000404 */
[----:B------:R-:W-:Y:S04]  /*6540*/  STS.U16 [R6+UR4+0x2d80], R7 ;  /* 0x002d800706007988 */ /* 0x000fe80008000404 */
[----:B---3--:R-:W-:Y:S01]  /*6550*/  STS.U16 [R6+UR4+0x2f80], R11 ;  /* 0x002f800b06007988 */ /* 0x008fe20008000404 */
[----:B------:R-:W-:-:S02]  /*6560*/  UMOV UR6, 0x400 ;  /* 0x0000040000067882 */ /* 0x000fc40000000000 */
[----:B0-----:R-:W-:Y:S01]  /*6570*/  ULEA UR6, UR7, UR6, 0x18 ;  /* 0x0000000607067291 */ /* 0x001fe2000f8ec0ff */
[----:B------:R-:W-:Y:S01]  /*6580*/  BAR.SYNC.DEFER_BLOCKING 0x0 ;  /* 0x0000000000007b1d */ /* 0x000fe20000010000 */
[----:B------:R-:W-:-:S07]  /*6590*/  LOP3.LUT R4, R4, 0x30, R15, 0x78, !PT ;  /* 0x0000003004047812 */ /* 0x000fce00078e780f */
[----:B------:R-:W-:Y:S04]  /*65a0*/  LDSM.16.MT88.4 R172, [R188+UR6] ;  /* 0x00000006bcac783b */ /* 0x000fe80008004200 */
[----:B------:R-:W0:Y:S01]  /*65b0*/  LDSM.16.M88.4 R8, [R4+UR6+0x2c00] ;  /* 0x002c00060408783b */ /* 0x000e220008000200 */
[----:B-1----:R-:W-:-:S03]  /*65c0*/  LOP3.LUT R189, R188, 0x40, RZ, 0x3c, !PT ;  /* 0x00000040bcbd7812 */ /* 0x002fc600078e3cff */
[----:B------:R-:W1:Y:S04]  /*65d0*/  LDSM.16.M88.4 R32, [R4+UR6+0x2000] ;  /* 0x002000060420783b */ /* 0x000e680008000200 */
[----:B------:R-:W2:Y:S04]  /*65e0*/  LDSM.16.M88.4 R28, [R4+UR6+0x2200] ;  /* 0x00220006041c783b */ /* 0x000ea80008000200 */
[----:B------:R-:W3:Y:S04]  /*65f0*/  LDSM.16.M88.4 R24, [R4+UR6+0x2400] ;  /* 0x002400060418783b */ /* 0x000ee80008000200 */
[----:B------:R-:W2:Y:S04]  /*6600*/  LDSM.16.M88.4 R20, [R4+UR6+0x2600] ;  /* 0x002600060414783b */ /* 0x000ea80008000200 */
[----:B------:R-:W3:Y:S04]  /*6610*/  LDSM.16.M88.4 R16, [R4+UR6+0x2800] ;  /* 0x002800060410783b */ /* 0x000ee80008000200 */
[----:B------:R-:W3:Y:S04]  /*6620*/  LDSM.16.M88.4 R12, [R4+UR6+0x2a00] ;  /* 0x002a0006040c783b */ /* 0x000ee80008000200 */
[----:B------:R-:W3:Y:S04]  /*6630*/  LDSM.16.M88.4 R4, [R4+UR6+0x2e00] ;  /* 0x002e00060404783b */ /* 0x000ee80008000200 */
[----:B------:R-:W3:Y:S04]  /*6640*/  LDSM.16.MT88.4 R168, [R189+UR6] ;  /* 0x00000006bda8783b */ /* 0x000ee80008004200 */
[----:B------:R-:W4:Y:S01]  /*6650*/  LDSM.16.MT88.4 R80, [R188+UR6+0x80] ;  /* 0x00008006bc50783b */ /* 0x000f220008004200 */
[C---:B0-----:R-:W-:Y:S03]  /*6660*/  HMMA.16816.F32.BF16 R176, R172.reuse, R8, R52 ;  /* 0x00000008acb0723c */ /* 0x041fe60000041834 */
[----:B------:R-:W0:Y:S04]  /*6670*/  LDSM.16.MT88.4 R52, [R189+UR6+0x80] ;  /* 0x00008006bd34783b */ /* 0x000e280008004200 */
[----:B------:R-:W0:Y:S01]  /*6680*/  LDSM.16.MT88.4 R180, [R188+UR6+0x1000] ;  /* 0x00100006bcb4783b */ /* 0x000e220008004200 */
[C---:B-1----:R-:W-:Y:S08]  /*6690*/  HMMA.16816.F32.BF16 R76, R172.reuse, R32, R76 ;  /* 0x00000020ac4c723c */ /* 0x042ff0000004184c */
[C---:B--2---:R-:W-:Y:S08]  /*66a0*/  HMMA.16816.F32.BF16 R72, R172.reuse, R28, R72 ;  /* 0x0000001cac48723c */ /* 0x044ff00000041848 */
[C---:B---3--:R-:W-:Y:S08]  /*66b0*/  HMMA.16816.F32.BF16 R68, R172.reuse, R24, R68 ;  /* 0x00000018ac44723c */ /* 0x048ff00000041844 */
[C---:B------:R-:W-:Y:S08]  /*66c0*/  HMMA.16816.F32.BF16 R64, R172.reuse, R20, R64 ;  /* 0x00000014ac40723c */ /* 0x040ff00000041840 */
[C---:B------:R-:W-:Y:S08]  /*66d0*/  HMMA.16816.F32.BF16 R60, R172.reuse, R16, R60 ;  /* 0x00000010ac3c723c */ /* 0x040ff0000004183c */
[C---:B------:R-:W-:Y:S08]  /*66e0*/  HMMA.16816.F32.BF16 R56, R172.reuse, R12, R56 ;  /* 0x0000000cac38723c */ /* 0x040ff00000041838 */
[----:B------:R-:W-:Y:S01]  /*66f0*/  HMMA.16816.F32.BF16 R48, R172, R4, R48 ;  /* 0x00000004ac30723c */ /* 0x000fe20000041830 */
[----:B------:R-:W1:Y:S07]  /*6700*/  LDSM.16.MT88.4 R172, [R189+UR6+0x1000] ;  /* 0x00100006bdac783b */ /* 0x000e6e0008004200 */
[C---:B------:R-:W-:Y:S08]  /*6710*/  HMMA.16816.F32.BF16 R44, R168.reuse, R32, R44 ;  /* 0x00000020a82c723c */ /* 0x040ff0000004182c */
[C---:B------:R-:W-:Y:S08]  /*6720*/  HMMA.16816.F32.BF16 R40, R168.reuse, R28, R40 ;  /* 0x0000001ca828723c */ /* 0x040ff00000041828 */
[C---:B------:R-:W-:Y:S08]  /*6730*/  HMMA.16816.F32.BF16 R36, R168.reuse, R24, R36 ;  /* 0x00000018a824723c */ /* 0x040ff00000041824 */
[C---:B------:R-:W-:Y:S08]  /*6740*/  HMMA.16816.F32.BF16 R164, R168.reuse, R20, R164 ;  /* 0x00000014a8a4723c */ /* 0x040ff000000418a4 */
[C---:B------:R-:W-:Y:S08]  /*6750*/  HMMA.16816.F32.BF16 R160, R168.reuse, R16, R160 ;  /* 0x00000010a8a0723c */ /* 0x040ff000000418a0 */
[C---:B------:R-:W-:Y:S08]  /*6760*/  HMMA.16816.F32.BF16 R156, R168.reuse, R12, R156 ;  /* 0x0000000ca89c723c */ /* 0x040ff0000004189c */
[C---:B------:R-:W-:Y:S08]  /*6770*/  HMMA.16816.F32.BF16 R152, R168.reuse, R8, R152 ;  /* 0x00000008a898723c */ /* 0x040ff00000041898 */
[----:B------:R-:W-:Y:S01]  /*6780*/  HMMA.16816.F32.BF16 R148, R168, R4, R148 ;  /* 0x00000004a894723c */ /* 0x000fe20000041894 */
[----:B------:R-:W2:Y:S07]  /*6790*/  LDSM.16.MT88.4 R168, [R188+UR6+0x1080] ;  /* 0x00108006bca8783b */ /* 0x000eae0008004200 */
[C---:B----4-:R-:W-:Y:S08]  /*67a0*/  HMMA.16816.F32.BF16 R144, R80.reuse, R32, R144 ;  /* 0x000000205090723c */ /* 0x050ff00000041890 */
[C---:B------:R-:W-:Y:S08]  /*67b0*/  HMMA.16816.F32.BF16 R140, R80.reuse, R28, R140 ;  /* 0x0000001c508c723c */ /* 0x040ff0000004188c */
[C---:B------:R-:W-:Y:S08]  /*67c0*/  HMMA.16816.F32.BF16 R136, R80.reuse, R24, R136 ;  /* 0x000000185088723c */ /* 0x040ff00000041888 */
[C---:B------:R-:W-:Y:S08]  /*67d0*/  HMMA.16816.F32.BF16 R132, R80.reuse, R20, R132 ;  /* 0x000000145084723c */ /* 0x040ff00000041884 */
[C---:B------:R-:W-:Y:S08]  /*67e0*/  HMMA.16816.F32.BF16 R128, R80.reuse, R16, R128 ;  /* 0x000000105080723c */ /* 0x040ff00000041880 */
[C---:B------:R-:W-:Y:S08]  /*67f0*/  HMMA.16816.F32.BF16 R124, R80.reuse, R12, R124 ;  /* 0x0000000c507c723c */ /* 0x040ff0000004187c */
[C---:B------:R-:W-:Y:S08]  /*6800*/  HMMA.16816.F32.BF16 R120, R80.reuse, R8, R120 ;  /* 0x000000085078723c */ /* 0x040ff00000041878 */
[-C--:B------:R-:W-:Y:S01]  /*6810*/  HMMA.16816.F32.BF16 R116, R80, R4.reuse, R116 ;  /* 0x000000045074723c */ /* 0x080fe20000041874 */
[----:B------:R-:W3:Y:S07]  /*6820*/  LDSM.16.MT88.4 R80, [R189+UR6+0x1080] ;  /* 0x00108006bd50783b */ /* 0x000eee0008004200 */
[C---:B0-----:R-:W-:Y:S01]  /*6830*/  HMMA.16816.F32.BF16 R84, R52.reuse, R4, R84 ;  /* 0x000000043454723c */ /* 0x041fe20000041854 */
[----:B------:R-:W0:Y:S07]  /*6840*/  LDC R4, c[0x0][0x3ac] ;  /* 0x0000eb00ff047b82 */ /* 0x000e2e0000000800 */
[C---:B------:R-:W-:Y:S08]  /*6850*/  HMMA.16816.F32.BF16 R88, R52.reuse, R8, R88 ;  /* 0x000000083458723c */ /* 0x040ff00000041858 */
[C---:B------:R-:W-:Y:S08]  /*6860*/  HMMA.16816.F32.BF16 R92, R52.reuse, R12, R92 ;  /* 0x0000000c345c723c */ /* 0x040ff0000004185c */
[C---:B------:R-:W-:Y:S08]  /*6870*/  HMMA.16816.F32.BF16 R96, R52.reuse, R16, R96 ;  /* 0x000000103460723c */ /* 0x040ff00000041860 */
[----:B------:R-:W-:Y:S01]  /*6880*/  HMMA.16816.F32.BF16 R100, R52, R20, R100 ;  /* 0x000000143464723c */ /* 0x000fe20000041864 */
[----:B0-----:R-:W-:-:S07]  /*6890*/  IMAD.SHL.U32 R4, R4, 0x20, RZ ;  /* 0x0000002004047824 */ /* 0x001fce00078e00ff */
[C---:B------:R-:W-:Y:S08]  /*68a0*/  HMMA.16816.F32.BF16 R104, R52.reuse, R24, R104 ;  /* 0x000000183468723c */ /* 0x040ff00000041868 */
[C---:B------:R-:W-:Y:S08]  /*68b0*/  HMMA.16816.F32.BF16 R108, R52.reuse, R28, R108 ;  /* 0x0000001c346c723c */ /* 0x040ff0000004186c */
[----:B------:R-:W-:Y:S01]  /*68c0*/  HMMA.16816.F32.BF16 R112, R52, R32, R112 ;  /* 0x000000203470723c */ /* 0x000fe20000041870 */
[----:B------:R-:W-:-:S07]  /*68d0*/  IMAD.WIDE R8, R4, 0x2, R214 ;  /* 0x0000000204087825 */ /* 0x000fce00078e02d6 */
[----:B------:R-:W-:Y:S01]  /*68e0*/  HMMA.16816.F32.BF16 R48, R180, R6, R48 ;  /* 0x00000006b430723c */ /* 0x000fe20000041830 */
[----:B------:R-:W-:-:S07]  /*68f0*/  IMAD.WIDE R12, R4, 0x2, R210 ;  /* 0x00000002040c7825 */ /* 0x000fce00078e02d2 */
[----:B-1----:R-:W-:Y:S01]  /*6900*/  HMMA.16816.F32.BF16 R148, R172, R6, R148 ;  /* 0x00000006ac94723c */ /* 0x002fe20000041894 */
[----:B------:R-:W-:-:S07]  /*6910*/  IMAD.WIDE R16, R4, 0x2, R206 ;  /* 0x0000000204107825 */ /* 0x000fce00078e02ce */
[-C--:B--2---:R-:W-:Y:S08]  /*6920*/  HMMA.16816.F32.BF16 R116, R168, R6.reuse, R116 ;  /* 0x00000006a874723c */ /* 0x084ff00000041874 */
[----:B---3--:R-:W-:Y:S01]  /*6930*/  HMMA.16816.F32.BF16 R84, R80, R6, R84 ;  /* 0x000000065054723c */ /* 0x008fe20000041854 */
[C---:B------:R-:W-:Y:S02]  /*6940*/  IMAD.WIDE R6, R4.reuse, 0x2, R216 ;  /* 0x0000000204067825 */ /* 0x040fe400078e02d8 */
[----:B------:R0:W5:Y:S04]  /*6950*/  LDL.LU.64 R216, [R1+0x2a0] ;  /* 0x0002a00001d87983 */ /* 0x0001680000300a00 */
[----:B------:R0:W5:Y:S01]  /*6960*/  LDL.LU.64 R214, [R1+0x298] ;  /* 0x0002980001d67983 */ /* 0x0001620000300a00 */
[----:B------:R-:W-:Y:S01]  /*6970*/  HMMA.16816.F32.BF16 R52, R180, R10, R176 ;  /* 0x0000000ab434723c */ /* 0x000fe200000418b0 */
[----:B------:R-:W-:-:S07]  /*6980*/  IMAD.WIDE R20, R4, 0x2, R202 ;  /* 0x0000000204147825 */ /* 0x000fce00078e02ca */
[-C--:B------:R-:W-:Y:S08]  /*6990*/  HMMA.16816.F32.BF16 R152, R172, R10.reuse, R152 ;  /* 0x0000000aac98723c */ /* 0x080ff00000041898 */
[-C--:B------:R-:W-:Y:S08]  /*69a0*/  HMMA.16816.F32.BF16 R120, R168, R10.reuse, R120 ;  /* 0x0000000aa878723c */ /* 0x080ff00000041878 */
[----:B------:R-:W-:Y:S01]  /*69b0*/  HMMA.16816.F32.BF16 R88, R80, R10, R88 ;  /* 0x0000000a5058723c */ /* 0x000fe20000041858 */
[----:B------:R-:W-:-:S02]  /*69c0*/  IMAD.WIDE R10, R4, 0x2, R212 ;  /* 0x00000002040a7825 */ /* 0x000fc400078e02d4 */
        /* <DEDUP_REMOVED lines=26> */
[-C--:B------:R-:W-:Y:S08]  /*6b70*/  HMMA.16816.F32.BF16 R68, R180, R26.reuse, R68 ;  /* 0x0000001ab444723c */ /* 0x080ff00000041844 */
        /* <DEDUP_REMOVED lines=18> */
[----:B------:R0:W5:Y:S02]  /*6ca0*/  LDL.LU.64 R186, [R1+0x230] ;  /* 0x0002300001ba7983 */ /* 0x0001640000300a00 */
[----:B------:R-:W-:Y:S02]  /*6cb0*/  IMAD.WIDE R80, R4, 0x2, R184 ;  /* 0x0000000204507825 */ /* 0x000fe400078e02b8 */
[----:B------:R0:W5:Y:S04]  /*6cc0*/  LDL.LU.64 R184, [R1+0x228] ;  /* 0x0002280001b87983 */ /* 0x0001680000300a00 */
[----:B------:R1:W-:Y:S04]  /*6cd0*/  STL [R1+0x224], R6 ;  /* 0x0002240601007387 */ /* 0x0003e80000100800 */
[----:B------:R-:W-:Y:S04]  /*6ce0*/  STL [R1+0x220], R7 ;  /* 0x0002200701007387 */ /* 0x000fe80000100800 */
[----:B------:R-:W-:Y:S04]  /*6cf0*/  STL [R1+0x21c], R8 ;  /* 0x00021c0801007387 */ /* 0x000fe80000100800 */
[----:B------:R-:W-:Y:S01]  /*6d00*/  STL [R1+0x218], R9 ;  /* 0x0002180901007387 */ /* 0x000fe20000100800 */
[----:B-1----:R-:W1:Y:S03]  /*6d10*/  LDC R6, c[0x0][0x3a8] ;  /* 0x0000ea00ff067b82 */ /* 0x002e660000000800 */
        /* <DEDUP_REMOVED lines=17> */
[----:B------:R-:W-:Y:S01]  /*6e30*/  STL [R1], R27 ;  /* 0x0000001b01007387 */ /* 0x000fe20000100800 */
[----:B------:R-:W-:-:S03]  /*6e40*/  UIADD3 UR5, UPT, UPT, UR5, -0x1, URZ ;  /* 0xffffffff05057890 */ /* 0x000fc6000fffe0ff */
[----:B------:R-:W-:Y:S04]  /*6e50*/  STL [R1+0xc], R28 ;  /* 0x00000c1c01007387 */ /* 0x000fe80000100800 */
[----:B------:R-:W-:Y:S01]  /*6e60*/  STL [R1+0x8], R29 ;  /* 0x0000081d01007387 */ /* 0x000fe20000100800 */
[----:B------:R-:W-:-:S03]  /*6e70*/  IMAD.WIDE R250, R4, 0x2, R250 ;  /* 0x0000000204fa7825 */ /* 0x000fc600078e02fa */
[----:B------:R-:W-:Y:S01]  /*6e80*/  STL [R1+0x14], R30 ;  /* 0x0000141e01007387 */ /* 0x000fe20000100800 */
[----:B------:R-:W-:-:S03]  /*6e90*/  IMAD.WIDE R248, R4, 0x2, R248 ;  /* 0x0000000204f87825 */ /* 0x000fc600078e02f8 */
[----:B------:R-:W-:Y:S01]  /*6ea0*/  STL [R1+0x10], R31 ;  /* 0x0000101f01007387 */ /* 0x000fe20000100800 */
[----:B------:R-:W-:-:S03]  /*6eb0*/  IMAD.WIDE R246, R4, 0x2, R246 ;  /* 0x0000000204f67825 */ /* 0x000fc600078e02f6 */
[----:B------:R-:W-:Y:S01]  /*6ec0*/  STL [R1+0x1c], R32 ;  /* 0x00001c2001007387 */ /* 0x000fe20000100800 */
[----:B------:R-:W-:-:S03]  /*6ed0*/  UISETP.NE.U32.AND UP0, UPT, UR5, URZ, UPT ;  /* 0x000000ff0500728c */ /* 0x000fc6000bf05070 */
[----:B------:R-:W-:Y:S01]  /*6ee0*/  STL [R1+0x18], R33 ;  /* 0x0000182101007387 */ /* 0x000fe20000100800 */
[----:B------:R-:W-:-:S03]  /*6ef0*/  IMAD.WIDE R244, R4, 0x2, R244 ;  /* 0x0000000204f47825 */ /* 0x000fc600078e02f4 */
        /* <DEDUP_REMOVED lines=8> */
[----:B------:R2:W-:Y:S01]  /*6f80*/  STL [R1+0x30], R250 ;  /* 0x000030fa01007387 */ /* 0x0005e20000100800 */
        /* <DEDUP_REMOVED lines=8> */
[----:B------:R-:W-:-:S04]  /*7010*/  IMAD.WIDE R168, R4, 0x2, R226 ;  /* 0x0000000204a87825 */ /* 0x000fc800078e02e2 */
[C---:B------:R-:W-:Y:S01]  /*7020*/  IMAD.WIDE R82, R4.reuse, 0x2, R224 ;  /* 0x0000000204527825 */ /* 0x040fe200078e02e0 */
[----:B------:R0:W-:Y:S03]  /*7030*/  STL [R1+0x44], R240 ;  /* 0x000044f001007387 */ /* 0x0001e60000100800 */
[C---:B------:R-:W-:Y:S01]  /*7040*/  IMAD.WIDE R222, R4.reuse, 0x2, R222 ;  /* 0x0000000204de7825 */ /* 0x040fe200078e02de */
[----:B------:R0:W-:Y:S03]  /*7050*/  STL [R1+0x48], R238 ;  /* 0x000048ee01007387 */ /* 0x0001e60000100800 */
[----:B------:R-:W-:Y:S01]  /*7060*/  IMAD.WIDE R4, R4, 0x2, R220 ;  /* 0x0000000204047825 */ /* 0x000fe200078e02dc */
[----:B------:R0:W-:Y:S03]  /*7070*/  STL [R1+0x4c], R236 ;  /* 0x00004cec01007387 */ /* 0x0001e60000100800 */
[----:B-1----:R-:W-:-:S02]  /*7080*/  IMAD.SHL.U32 R6, R6, 0x20, RZ ;  /* 0x0000002006067824 */ /* 0x002fc400078e00ff */
[----:B------:R-:W-:Y:S02]  /*7090*/  IMAD.MOV.U32 R182, RZ, RZ, R222 ;  /* 0x000000ffffb67224 */ /* 0x000fe400078e00de */
[----:B--2---:R-:W-:Y:S02]  /*70a0*/  IMAD.MOV.U32 R250, RZ, RZ, R251 ;  /* 0x000000fffffa7224 */ /* 0x004fe400078e00fb */
[----:B---3--:R-:W-:Y:S02]  /*70b0*/  IMAD.MOV.U32 R248, RZ, RZ, R249 ;  /* 0x000000fffff87224 */ /* 0x008fe400078e00f9 */
[----:B----4-:R-:W-:Y:S02]  /*70c0*/  IMAD.MOV.U32 R246, RZ, RZ, R247 ;  /* 0x000000fffff67224 */ /* 0x010fe400078e00f7 */
[----:B0-----:R-:W-:Y:S02]  /*70d0*/  IMAD.MOV.U32 R244, RZ, RZ, R245 ;  /* 0x000000fffff47224 */ /* 0x001fe400078e00f5 */
[----:B------:R-:W-:-:S02]  /*70e0*/  IMAD.MOV.U32 R242, RZ, RZ, R243 ;  /* 0x000000fffff27224 */ /* 0x000fc400078e00f3 */
[----:B------:R-:W-:Y:S02]  /*70f0*/  IMAD.MOV.U32 R240, RZ, RZ, R241 ;  /* 0x000000fffff07224 */ /* 0x000fe400078e00f1 */
[----:B------:R-:W-:Y:S02]  /*7100*/  IMAD.MOV.U32 R238, RZ, RZ, R239 ;  /* 0x000000ffffee7224 */ /* 0x000fe400078e00ef */
[----:B------:R-:W-:Y:S02]  /*7110*/  IMAD.MOV.U32 R236, RZ, RZ, R237 ;  /* 0x000000ffffec7224 */ /* 0x000fe400078e00ed */
[----:B------:R-:W-:Y:S02]  /*7120*/  IMAD.MOV.U32 R235, RZ, RZ, R170 ;  /* 0x000000ffffeb7224 */ /* 0x000fe400078e00aa */
[----:B------:R-:W-:Y:S02]  /*7130*/  IMAD.MOV.U32 R234, RZ, RZ, R171 ;  /* 0x000000ffffea7224 */ /* 0x000fe400078e00ab */
[----:B------:R-:W-:-:S02]  /*7140*/  IMAD.MOV.U32 R227, RZ, RZ, R168 ;  /* 0x000000ffffe37224 */ /* 0x000fc400078e00a8 */
[----:B------:R-:W-:Y:S02]  /*7150*/  IMAD.MOV.U32 R226, RZ, RZ, R169 ;  /* 0x000000ffffe27224 */ /* 0x000fe400078e00a9 */
[----:B------:R-:W-:Y:S02]  /*7160*/  IMAD.MOV.U32 R225, RZ, RZ, R82 ;  /* 0x000000ffffe17224 */ /* 0x000fe400078e0052 */
[----:B------:R-:W-:Y:S02]  /*7170*/  IMAD.MOV.U32 R224, RZ, RZ, R83 ;  /* 0x000000ffffe07224 */ /* 0x000fe400078e0053 */
[----:B------:R-:W-:Y:S02]  /*7180*/  IMAD.MOV.U32 R222, RZ, RZ, R223 ;  /* 0x000000ffffde7224 */ /* 0x000fe400078e00df */
[----:B------:R-:W-:Y:S02]  /*7190*/  IMAD.MOV.U32 R221, RZ, RZ, R4 ;  /* 0x000000ffffdd7224 */ /* 0x000fe400078e0004 */
[----:B------:R-:W-:-:S02]  /*71a0*/  IMAD.MOV.U32 R220, RZ, RZ, R5 ;  /* 0x000000ffffdc7224 */ /* 0x000fc400078e0005 */
[----:B------:R-:W-:-:S04]  /*71b0*/  IMAD.WIDE R2, R6, 0x2, R2 ;  /* 0x0000000206027825 */ /* 0x000fc800078e0202 */
[----:B------:R-:W-:Y:S01]  /*71c0*/  VIADD R0, R0, 0xffffffe0 ;  /* 0xffffffe000007836 */ /* 0x000fe20000000000 */
[----:B------:R-:W-:Y:S06]  /*71d0*/  BRA.U UP0, `(.L_x_1) ;  /* 0xffffffc500ac7547 */ /* 0x000fec000b83ffff */
[----:B------:R-:W-:Y:S02]  /*71e0*/  F2FP.BF16.F32.PACK_AB R4, R117, R49 ;  /* 0x000000317504723e */ /* 0x000fe400000010ff */
[----:B------:R-:W-:Y:S02]  /*71f0*/  F2FP.BF16.F32.PACK_AB R49, R123, R55 ;  /* 0x000000377b31723e */ /* 0x000fe400000010ff */
[----:B------:R-:W-:Y:S02]  /*7200*/  F2FP.BF16.F32.PACK_AB R5, R119, R51 ;  /* 0x000000337705723e */ /* 0x000fe400000010ff */
[----:B------:R-:W-:Y:S02]  /*7210*/  F2FP.BF16.F32.PACK_AB R55, R95, R159 ;  /* 0x0000009f5f37723e */ /* 0x000fe400000010ff */
[----:B------:R-:W-:Y:S02]  /*7220*/  F2FP.BF16.F32.PACK_AB R7, R87, R151 ;  /* 0x000000975707723e */ /* 0x000fe400000010ff */
[----:B------:R-:W-:-:S02]  /*7230*/  F2FP.BF16.F32.PACK_AB R6, R85, R149 ;  /* 0x000000955506723e */ /* 0x000fc400000010ff */
        /* <DEDUP_REMOVED lines=57> */
[----:B------:R-:W-:-:S07]  /*75d0*/  F2FP.BF16.F32.PACK_AB R12, R144, R76 ;  /* 0x0000004c900c723e */ /* 0x000fce00000010ff */
.L_x_0:
[----:B------:R-:W0:Y:S01]  /*75e0*/  S2R R2, SR_TID.X ;  /* 0x0000000000027919 */ /* 0x000e220000002100 */
[----:B------:R-:W2:Y:S01]  /*75f0*/  S2UR UR5, SR_CgaCtaId ;  /* 0x00000000000579c3 */ /* 0x000ea20000008800 */
[----:B------:R-:W3:Y:S01]  /*7600*/  S2R R8, SR_TID.X ;  /* 0x0000000000087919 */ /* 0x000ee20000002100 */
[----:B------:R-:W-:Y:S01]  /*7610*/  UMOV UR4, 0x400 ;  /* 0x0000040000047882 */ /* 0x000fe20000000000 */
[----:B------:R-:W4:Y:S01]  /*7620*/  LDCU.128 UR8, c[0x0][0x390] ;  /* 0x00007200ff0877ac */ /* 0x000f220008000c00 */
[----:B------:R-:W4:Y:S01]  /*7630*/  LDL.LU R106, [R1+0x70] ;  /* 0x00007000016a7983 */ /* 0x000f220000300800 */
[----:B------:R-:W1:Y:S03]  /*7640*/  LDCU UR6, c[0x0][0x398] ;  /* 0x00007300ff0677ac */ /* 0x000e660008000800 */
[----:B------:R-:W4:Y:S01]  /*7650*/  LDL.LU R105, [R1+0x74] ;  /* 0x0000740001697983 */ /* 0x000f220000300800 */
[----:B------:R-:W0:Y:S03]  /*7660*/  LDCU UR7, c[0x0][0x398] ;  /* 0x00007300ff0777ac */ /* 0x000e260008000800 */
[----:B------:R-:W4:Y:S01]  /*7670*/  LDL.LU R104, [R1+0x78] ;  /* 0x0000780001687983 */ /* 0x000f220000300800 */
[----:B------:R-:W0:Y:S01]  /*7680*/  LDCU UR14, c[0x0][0x398] ;  /* 0x00007300ff0e77ac */ /* 0x000e220008000800 */
[----:B------:R-:W1:Y:S01]  /*7690*/  LDCU UR15, c[0x0][0x398] ;  /* 0x00007300ff0f77ac */ /* 0x000e620008000800 */
[----:B--2---:R-:W-:Y:S01]  /*76a0*/  ULEA UR4, UR5, UR4, 0x18 ;  /* 0x0000000405047291 */ /* 0x004fe2000f8ec0ff */
[----:B------:R-:W2:Y:S01]  /*76b0*/  LDCU UR5, c[0x0][0x398] ;  /* 0x00007300ff0577ac */ /* 0x000ea20008000800 */
[C---:B0-----:R-:W-:Y:S01]  /*76c0*/  IMAD.SHL.U32 R0, R2.reuse, 0x10, RZ ;  /* 0x0000001002007824 */ /* 0x041fe200078e00ff */
[----:B------:R-:W0:Y:S01]  /*76d0*/  LDCU UR16, c[0x0][0x398] ;  /* 0x00007300ff1077ac */ /* 0x000e220008000800 */
[----:B------:R-:W-:-:S03]  /*76e0*/  IMAD.SHL.U32 R2, R2, 0x20, RZ ;  /* 0x0000002002027824 */ /* 0x000fc600078e00ff */
[----:B------:R-:W-:Y:S01]  /*76f0*/  LOP3.LUT R0, R0, 0xf0, RZ, 0xc0, !PT ;  /* 0x000000f000007812 */ /* 0x000fe200078ec0ff */
[----:B------:R-:W0:Y:S01]  /*7700*/  LDCU UR17, c[0x0][0x398] ;  /* 0x00007300ff1177ac */ /* 0x000e220008000800 */
[----:B------:R-:W-:-:S04]  /*7710*/  LOP3.LUT R3, R2, 0x200, RZ, 0xc0, !PT ;  /* 0x0000020002037812 */ /* 0x000fc800078ec0ff */
[----:B------:R-:W-:Y:S02]  /*7720*/  IADD3 R0, PT, PT, R3, UR4, R0 ;  /* 0x0000000403007c10 */ /* 0x000fe4000fffe000 */
[C---:B---3--:R-:W-:Y:S02]  /*7730*/  LOP3.LUT R3, R8.reuse, 0x20, RZ, 0xc0, !PT ;  /* 0x0000002008037812 */ /* 0x048fe400078ec0ff */
[----:B------:R-:W-:-:S03]  /*7740*/  LOP3.LUT R8, R8, 0x3f, RZ, 0xc0, !PT ;  /* 0x0000003f08087812 */ /* 0x000fc600078ec0ff */
[----:B------:R-:W-:Y:S01]  /*7750*/  IMAD R78, R3, 0x8, R0 ;  /* 0x00000008034e7824 */ /* 0x000fe200078e0200 */
[----:B------:R-:W-:Y:S01]  /*7760*/  BAR.SYNC.DEFER_BLOCKING 0x0 ;  /* 0x0000000000007b1d */ /* 0x000fe20000010000 */
[----:B------:R-:W-:-:S05]  /*7770*/  LEA R0, R8, UR4, 0x4 ;  /* 0x0000000408007c11 */ /* 0x000fca000f8e20ff */
[----:B------:R-:W3:Y:S01]  /*7780*/  LDCU UR4, c[0x0][0x3b8] ;  /* 0x00007700ff0477ac */ /* 0x000ee20008000800 */
[----:B------:R-:W-:Y:S01]  /*7790*/  STSM.16.M88.4 [R78], R12 ;  /* 0x0000000c4e007844 */ /* 0x000fe20000000200 */
[----:B------:R-:W-:Y:S06]  /*77a0*/  BAR.SYNC.DEFER_BLOCKING 0x0 ;  /* 0x0000000000007b1d */ /* 0x000fec0000010000 */
[----:B------:R-:W0:Y:S02]  /*77b0*/  LDS.128 R64, [R0] ;  /* 0x0000000000407984 */ /* 0x000e240000000c00 */
[----:B------:R-:W-:Y:S06]  /*77c0*/  BAR.SYNC.DEFER_BLOCKING 0x0 ;  /* 0x0000000000007b1d */ /* 0x000fec0000010000 */
[----:B------:R-:W-:Y:S02]  /*77d0*/  STSM.16.M88.4 [R78], R16 ;  /* 0x000000104e007844 */ /* 0x000fe40000000200 */
        /* <DEDUP_REMOVED lines=12> */
[----:B------:R-:W-:Y:S01]  /*78a0*/  BAR.SYNC.DEFER_BLOCKING 0x0 ;  /* 0x0000000000007b1d */ /* 0x000fe20000010000 */
[----:B----4-:R-:W-:-:S02]  /*78b0*/  VIADD R9, R106, 0x2 ;  /* 0x000000026a097836 */ /* 0x010fc40000000000 */
[C---:B------:R-:W-:Y:S02]  /*78c0*/  VIADD R10, R106.reuse, 0x1 ;  /* 0x000000016a0a7836 */ /* 0x040fe40000000000 */
[C---:B------:R-:W-:Y:S01]  /*78d0*/  VIADD R2, R106.reuse, 0x4 ;  /* 0x000000046a027836 */ /* 0x040fe20000000000 */
[----:B------:R-:W-:Y:S01]  /*78e0*/  ISETP.GE.AND P1, PT, R9, UR11, PT ;  /* 0x0000000b09007c0c */ /* 0x000fe2000bf26270 */
[----:B------:R-:W-:Y:S01]  /*78f0*/  VIADD R9, R106, 0x3 ;  /* 0x000000036a097836 */ /* 0x000fe20000000000 */
[----:B------:R-:W-:Y:S01]  /*7900*/  ISETP.GE.AND P0, PT, R10, UR11, PT ;  /* 0x0000000b0a007c0c */ /* 0x000fe2000bf06270 */
[----:B---3--:R-:W-:Y:S01]  /*7910*/  IMAD R75, R106, UR4, RZ ;  /* 0x000000046a4b7c24 */ /* 0x008fe2000f8e02ff */
[----:B------:R-:W-:Y:S01]  /*7920*/  ISETP.GE.AND P4, PT, R2, UR11, PT ;  /* 0x0000000b02007c0c */ /* 0x000fe2000bf86270 */
[----:B------:R-:W-:Y:S01]  /*7930*/  VIADD R76, R106, 0x5 ;  /* 0x000000056a4c7836 */ /* 0x000fe20000000000 */
[----:B------:R-:W-:Y:S01]  /*7940*/  ISETP.GE.AND P6, PT, R9, UR11, PT ;  /* 0x0000000b09007c0c */ /* 0x000fe2000bfc6270 */
[----:B------:R-:W3:Y:S01]  /*7950*/  LDC R2, c[0x0][0x3b4] ;  /* 0x0000ed00ff027b82 */ /* 0x000ee20000000800 */
[----:B------:R-:W-:Y:S01]  /*7960*/  ISETP.GE.AND P3, PT, R105, UR10, PT ;  /* 0x0000000a69007c0c */ /* 0x000fe2000bf66270 */
[----:B------:R-:W-:-:S03]  /*7970*/  VIADD R77, R75, UR4 ;  /* 0x000000044b4d7c36 */ /* 0x000fc60008000000 */
[----:B------:R-:W-:Y:S01]  /*7980*/  ISETP.LT.AND P3, PT, R106, UR11, !P3 ;  /* 0x0000000b6a007c0c */ /* 0x000fe2000df61270 */
[----:B------:R-:W-:Y:S01]  /*7990*/  VIADD R79, R77, UR4 ;  /* 0x000000044d4f7c36 */ /* 0x000fe20008000000 */
[----:B-1----:R-:W1:Y:S01]  /*79a0*/  LDS.128 R20, [R0] ;  /* 0x0000000000147984 */ /* 0x002e620000000c00 */
[----:B------:R-:W-:Y:S01]  /*79b0*/  BAR.SYNC.DEFER_BLOCKING 0x0 ;  /* 0x0000000000007b1d */ /* 0x000fe20000010000 */
[----:B---3--:R-:W-:-:S05]  /*79c0*/  IMAD R3, R105, R2, RZ ;  /* 0x0000000269037224 */ /* 0x008fca00078e02ff */
[----:B------:R-:W-:Y:S02]  /*79d0*/  STSM.16.M88.4 [R78], R100 ;  /* 0x000000644e007844 */ /* 0x000fe40000000200 */
[----:B------:R-:W-:Y:S06]  /*79e0*/  BAR.SYNC.DEFER_BLOCKING 0x0 ;  /* 0x0000000000007b1d */ /* 0x000fec0000010000 */
[----:B------:R-:W3:Y:S02]  /*79f0*/  LDS.128 R16, [R0] ;  /* 0x0000000000107984 */ /* 0x000ee40000000c00 */
[----:B------:R-:W-:Y:S06]  /*7a00*/  BAR.SYNC.DEFER_BLOCKING 0x0 ;  /* 0x0000000000007b1d */ /* 0x000fec0000010000 */
[----:B------:R-:W-:Y:S02]  /*7a10*/  STSM.16.M88.4 [R78], R116 ;  /* 0x000000744e007844 */ /* 0x000fe40000000200 */
[----:B------:R-:W-:Y:S06]  /*7a20*/  BAR.SYNC.DEFER_BLOCKING 0x0 ;  /* 0x0000000000007b1d */ /* 0x000fec0000010000 */
[----:B------:R-:W4:Y:S02]  /*7a30*/  LDS.128 R12, [R0] ;  /* 0x00000000000c7984 */ /* 0x000f240000000c00 */
        /* <DEDUP_REMOVED lines=17> */
[----:B------:R1:W-:Y:S02]  /*7b50*/  STSM.16.M88.4 [R78], R52 ;  /* 0x000000344e007844 */ /* 0x0003e40000000200 */
[----:B------:R-:W-:Y:S01]  /*7b60*/  BAR.SYNC.DEFER_BLOCKING 0x0 ;  /* 0x0000000000007b1d */ /* 0x000fe20000010000 */
[----:B-1----:R-:W-:Y:S01]  /*7b70*/  IMAD R53, R2, 0x40, R3 ;  /* 0x0000004002357824 */ /* 0x002fe200078e0203 */
[----:B------:R-:W-:-:S04]  /*7b80*/  LEA R2, P2, R3, UR8, 0x1 ;  /* 0x0000000803027c11 */ /* 0x000fc8000f8408ff */
[----:B------:R-:W-:Y:S01]  /*7b90*/  LEA R52, P5, R53, UR8, 0x1 ;  /* 0x0000000835347c11 */ /* 0x000fe2000f8a08ff */
[----:B------:R-:W1:Y:S01]  /*7ba0*/  LDCU UR8, c[0x0][0x398] ;  /* 0x00007300ff0877ac */ /* 0x000e620008000800 */
[----:B------:R-:W-:Y:S02]  /*7bb0*/  LEA.HI.X.SX32 R3, R3, UR9, 0x1, P2 ;  /* 0x0000000903037c11 */ /* 0x000fe400090f0eff */
[----:B------:R-:W-:Y:S02]  /*7bc0*/  ISETP.GE.AND P2, PT, R106, UR11, PT ;  /* 0x0000000b6a007c0c */ /* 0x000fe4000bf46270 */
[----:B------:R-:W-:Y:S01]  /*7bd0*/  LEA.HI.X.SX32 R53, R53, UR9, 0x1, P5 ;  /* 0x0000000935357c11 */ /* 0x000fe2000a8f0eff */
[----:B------:R-:W0:Y:S01]  /*7be0*/  LDS.128 R36, [R0] ;  /* 0x0000000000247984 */ /* 0x000e220000000c00 */
[----:B------:R-:W-:Y:S01]  /*7bf0*/  BAR.SYNC.DEFER_BLOCKING 0x0 ;  /* 0x0000000000007b1d */ /* 0x000fe20000010000 */
[----:B------:R-:W-:Y:S01]  /*7c00*/  ISETP.LT.AND P5, PT, R104, UR10, !P2 ;  /* 0x0000000a68007c0c */ /* 0x000fe2000d7a1270 */
[----:B------:R-:W-:Y:S01]  /*7c10*/  IMAD.WIDE R54, R75, 0x2, R2 ;  /* 0x000000024b367825 */ /* 0x000fe200078e0202 */
[----:B------:R-:W-:-:S02]  /*7c20*/  ISETP.LT.AND P2, PT, R105, UR10, !P0 ;  /* 0x0000000a69007c0c */ /* 0x000fc4000c741270 */
[----:B------:R-:W-:Y:S01]  /*7c30*/  ISETP.LT.AND P0, PT, R104, UR10, !P0 ;  /* 0x0000000a68007c0c */ /* 0x000fe2000c701270 */
[----:B------:R-:W-:Y:S01]  /*7c40*/  IMAD.WIDE R72, R75, 0x2, R52 ;  /* 0x000000024b487825 */ /* 0x000fe200078e0234 */
[----:B------:R-:W0:Y:S03]  /*7c50*/  LDCU UR9, c[0x0][0x398] ;  /* 0x00007300ff0977ac */ /* 0x000e260008000800 */
[----:B------:R-:W-:Y:S01]  /*7c60*/  IMAD.WIDE R74, R77, 0x2, R2 ;  /* 0x000000024d4a7825 */ /* 0x000fe200078e0202 */
[----:B------:R-:W-:Y:S01]  /*7c70*/  STSM.16.M88.4 [R78], R84 ;  /* 0x000000544e007844 */ /* 0x000fe20000000200 */
[----:B------:R-:W-:Y:S06]  /*7c80*/  BAR.SYNC.DEFER_BLOCKING 0x0 ;  /* 0x0000000000007b1d */ /* 0x000fec0000010000 */
[----:B------:R-:W1:Y:S02]  /*7c90*/  LDS.128 R40, [R0] ;  /* 0x0000000000287984 */ /* 0x000e640000000c00 */
[----:B------:R-:W-:Y:S06]  /*7ca0*/  BAR.SYNC.DEFER_BLOCKING 0x0 ;  /* 0x0000000000007b1d */ /* 0x000fec0000010000 */
[----:B------:R-:W-:Y:S02]  /*7cb0*/  STSM.16.M88.4 [R78], R48 ;  /* 0x000000304e007844 */ /* 0x000fe40000000200 */
[----:B------:R-:W-:Y:S06]  /*7cc0*/  BAR.SYNC.DEFER_BLOCKING 0x0 ;  /* 0x0000000000007b1d */ /* 0x000fec0000010000 */
[----:B------:R-:W-:Y:S02]  /*7cd0*/  LDS.128 R44, [R0] ;  /* 0x00000000002c7984 */ /* 0x000fe40000000c00 */
[----:B------:R-:W-:Y:S06]  /*7ce0*/  BAR.SYNC.DEFER_BLOCKING 0x0 ;  /* 0x0000000000007b1d */ /* 0x000fec0000010000 */
[----:B------:R0:W-:Y:S02]  /*7cf0*/  STSM.16.M88.4 [R78], R80 ;  /* 0x000000504e007844 */ /* 0x0001e40000000200 */
[----:B------:R-:W-:Y:S01]  /*7d00*/  BAR.SYNC.DEFER_BLOCKING 0x0 ;  /* 0x0000000000007b1d */ /* 0x000fe20000010000 */
[----:B0-----:R-:W-:-:S05]  /*7d10*/  PRMT R80, R64, 0x7632, R80 ;  /* 0x0000763240507816 */ /* 0x001fca0000000050 */
[----:B------:R-:W-:Y:S02]  /*7d20*/  LDS.128 R48, [R0] ;  /* 0x0000000000307984 */ /* 0x000fe40000000c00 */
[----:B------:R-:W-:Y:S06]  /*7d30*/  BAR.SYNC.DEFER_BLOCKING 0x0 ;  /* 0x0000000000007b1d */ /* 0x000fec0000010000 */
[----:B------:R0:W-:Y:S02]  /*7d40*/  STSM.16.M88.4 [R78], R4 ;  /* 0x000000044e007844 */ /* 0x0001e40000000200 */
[----:B------:R-:W-:Y:S01]  /*7d50*/  BAR.SYNC.DEFER_BLOCKING 0x0 ;  /* 0x0000000000007b1d */ /* 0x000fe20000010000 */
[----:B0-----:R-:W-:-:S04]  /*7d60*/  IMAD.WIDE R4, R77, 0x2, R52 ;  /* 0x000000024d047825 */ /* 0x001fc800078e0234 */
[----:B------:R-:W-:Y:S01]  /*7d70*/  IMAD.WIDE R6, R79, 0x2, R2 ;  /* 0x000000024f067825 */ /* 0x000fe200078e0202 */
[----:B------:R0:W-:Y:S01]  /*7d80*/  @P3 STG.E.U16 desc[UR12][R54.64], R64 ;  /* 0x0000004036003986 */ /* 0x0001e2000c10150c */
[----:B------:R-:W-:Y:S02]  /*7d90*/  ISETP.LT.AND P3, PT, R105, UR10, !P1 ;  /* 0x0000000a69007c0c */ /* 0x000fe4000cf61270 */
[----:B------:R-:W-:Y:S01]  /*7da0*/  ISETP.LT.AND P1, PT, R104, UR10, !P1 ;  /* 0x0000000a68007c0c */ /* 0x000fe2000cf21270 */
[----:B------:R1:W-:Y:S01]  /*7db0*/  @P5 STG.E.U16 desc[UR12][R72.64], R80 ;  /* 0x0000005048005986 */ /* 0x0003e2000c10150c */
[----:B------:R-:W-:Y:S02]  /*7dc0*/  ISETP.GE.AND P5, PT, R76, UR11, PT ;  /* 0x0000000b4c007c0c */ /* 0x000fe4000bfa6270 */
[----:B------:R-:W-:Y:S01]  /*7dd0*/  PRMT R76, R65, 0x7632, R76 ;  /* 0x00007632414c7816 */ /* 0x000fe2000000004c */
[----:B------:R2:W-:Y:S01]  /*7de0*/  @P2 STG.E.U16 desc[UR12][R74.64], R68 ;  /* 0x000000444a002986 */ /* 0x0005e2000c10150c */
[----:B0-----:R-:W-:Y:S01]  /*7df0*/  IMAD.WIDE R54, R79, 0x2, R52 ;  /* 0x000000024f367825 */ /* 0x001fe200078e0234 */
[----:B-1----:R-:W-:-:S03]  /*7e00*/  PRMT R73, R68, 0x7632, R73 ;  /* 0x0000763244497816 */ /* 0x002fc60000000049 */
[----:B------:R-:W-:Y:S02]  /*7e10*/  VIADD R79, R79, UR4 ;  /* 0x000000044f4f7c36 */ /* 0x000fe40008000000 */
[----:B------:R-:W-:Y:S01]  /*7e20*/  VIADD R64, R106, 0x6 ;  /* 0x000000066a407836 */ /* 0x000fe20000000000 */
[----:B------:R0:W-:Y:S01]  /*7e30*/  @P0 STG.E.U16 desc[UR12][R4.64], R73 ;  /* 0x0000004904000986 */ /* 0x0001e2000c10150c */
[----:B------:R-:W-:Y:S01]  /*7e40*/  ISETP.LT.AND P0, PT, R105, UR10, !P6 ;  /* 0x0000000a69007c0c */ /* 0x000fe2000f701270 */
[----:B--2---:R-:W-:Y:S01]  /*7e50*/  VIADD R75, R79, UR4 ;  /* 0x000000044f4b7c36 */ /* 0x004fe20008000000 */
[----:B------:R-:W-:Y:S01]  /*7e60*/  ISETP.LT.AND P6, PT, R104, UR10, !P6 ;  /* 0x0000000a68007c0c */ /* 0x000fe2000f7c1270 */
[----:B------:R-:W-:Y:S01]  /*7e70*/  @P3 STG.E.U16 desc[UR12][R6.64], R65 ;  /* 0x0000004106003986 */ /* 0x000fe2000c10150c */
[----:B------:R-:W-:Y:S01]  /*7e80*/  ISETP.GE.AND P2, PT, R64, UR11, PT ;  /* 0x0000000b40007c0c */ /* 0x000fe2000bf46270 */
[----:B------:R-:W-:Y:S02]  /*7e90*/  VIADD R64, R106, 0x8 ;  /* 0x000000086a407836 */ /* 0x000fe40000000000 */
[----:B------:R1:W-:Y:S01]  /*7ea0*/  @P1 STG.E.U16 desc[UR12][R54.64], R76 ;  /* 0x0000004c36001986 */ /* 0x0003e2000c10150c */
[----:B------:R-:W-:Y:S01]  /*7eb0*/  ISETP.LT.AND P1, PT, R105, UR10, !P4 ;  /* 0x0000000a69007c0c */ /* 0x000fe2000e721270 */
[----:B------:R-:W-:Y:S01]  /*7ec0*/  VIADD R77, R75, UR4 ;  /* 0x000000044b4d7c36 */ /* 0x000fe20008000000 */
[----:B------:R-:W-:Y:S01]  /*7ed0*/  ISETP.LT.AND P4, PT, R104, UR10, !P4 ;  /* 0x0000000a68007c0c */ /* 0x000fe2000e781270 */
[----:B0-----:R-:W-:-:S04]  /*7ee0*/  IMAD.WIDE R72, R79, 0x2, R2 ;  /* 0x000000024f487825 */ /* 0x001fc800078e0202 */
[----:B------:R-:W-:Y:S01]  /*7ef0*/  IMAD.WIDE R4, R79, 0x2, R52 ;  /* 0x000000024f047825 */ /* 0x000fe200078e0234 */
[----:B------:R0:W-:Y:S01]  /*7f00*/  @P0 STG.E.U16 desc[UR12][R72.64], R69 ;  /* 0x0000004548000986 */ /* 0x0001e2000c10150c */
[----:B------:R-:W-:Y:S02]  /*7f10*/  ISETP.GE.AND P0, PT, R64, UR11, PT ;  /* 0x0000000b40007c0c */ /* 0x000fe4000bf06270 */
[----:B-1----:R-:W-:Y:S01]  /*7f20*/  PRMT R55, R69, 0x7632, R55 ;  /* 0x0000763245377816 */ /* 0x002fe20000000037 */
[----:B------:R-:W-:-:S04]  /*7f30*/  IMAD.WIDE R6, R75, 0x2, R2 ;  /* 0x000000024b067825 */ /* 0x000fc800078e0202 */
[----:B------:R1:W-:Y:S01]  /*7f40*/  @P6 STG.E.U16 desc[UR12][R4.64], R55 ;  /* 0x0000003704006986 */ /* 0x0003e2000c10150c */
[----:B------:R-:W-:Y:S01]  /*7f50*/  ISETP.LT.AND P6, PT, R105, UR10, !P5 ;  /* 0x0000000a69007c0c */ /* 0x000fe2000efc1270 */
[----:B------:R-:W-:Y:S01]  /*7f60*/  VIADD R68, R106, 0x7 ;  /* 0x000000076a447836 */ /* 0x000fe20000000000 */
[----:B------:R-:W-:Y:S01]  /*7f70*/  ISETP.LT.AND P5, PT, R104, UR10, !P5 ;  /* 0x0000000a68007c0c */ /* 0x000fe2000efa1270 */
[----:B------:R2:W-:Y:S01]  /*7f80*/  @P1 STG.E.U16 desc[UR12][R6.64], R66 ;  /* 0x0000004206001986 */ /* 0x0005e2000c10150c */
[----:B------:R-:W-:Y:S01]  /*7f90*/  IMAD.WIDE R64, R77, 0x2, R2 ;  /* 0x000000024d407825 */ /* 0x000fe200078e0202 */
[----:B0-----:R-:W-:Y:S02]  /*7fa0*/  PRMT R72, R70, 0x7632, R72 ;  /* 0x0000763246487816 */ /* 0x001fe40000000048 */
[----:B------:R-:W-:Y:S01]  /*7fb0*/  ISETP.GE.AND P3, PT, R68, UR11, PT ;  /* 0x0000000b44007c0c */ /* 0x000fe2000bf66270 */
[C---:B------:R-:W-:Y:S02]  /*7fc0*/  VIADD R68, R106.reuse, 0xa ;  /* 0x0000000a6a447836 */ /* 0x040fe40000000000 */
[----:B------:R-:W-:-:S02]  /*7fd0*/  VIADD R74, R106, 0x9 ;  /* 0x000000096a4a7836 */ /* 0x000fc40000000000 */
[----:B-1----:R-:W-:Y:S01]  /*7fe0*/  IMAD.WIDE R54, R75, 0x2, R52 ;  /* 0x000000024b367825 */ /* 0x002fe200078e0234 */
[----:B--2---:R-:W-:-:S03]  /*7ff0*/  PRMT R7, R66, 0x7632, R7 ;  /* 0x0000763242077816 */ /* 0x004fc60000000007 */
[C---:B------:R-:W-:Y:S01]  /*8000*/  IMAD.WIDE R4, R77.reuse, 0x2, R52 ;  /* 0x000000024d047825 */ /* 0x040fe200078e0234 */
[----:B------:R-:W-:Y:S01]  /*8010*/  ISETP.GE.AND P1, PT, R74, UR11, PT ;  /* 0x0000000b4a007c0c */ /* 0x000fe2000bf26270 */
[----:B------:R0:W-:Y:S02]  /*8020*/  @P4 STG.E.U16 desc[UR12][R54.64], R7 ;  /* 0x0000000736004986 */ /* 0x0001e4000c10150c */
[----:B------:R-:W-:Y:S01]  /*8030*/  VIADD R77, R77, UR4 ;  /* 0x000000044d4d7c36 */ /* 0x000fe20008000000 */
[----:B------:R-:W-:Y:S01]  /*8040*/  ISETP.GE.AND P4, PT, R68, UR11, PT ;  /* 0x0000000b44007c0c */ /* 0x000fe2000bf86270 */
[----:B------:R-:W-:Y:S01]  /*8050*/  VIADD R66, R106, 0xb ;  /* 0x0000000b6a427836 */ /* 0x000fe20000000000 */
[----:B------:R1:W-:Y:S01]  /*8060*/  @P6 STG.E.U16 desc[UR12][R64.64], R70 ;  /* 0x0000004640006986 */ /* 0x0003e2000c10150c */
[----:B------:R-:W-:Y:S01]  /*8070*/  ISETP.LT.AND P6, PT, R105, UR10, !P3 ;  /* 0x0000000a69007c0c */ /* 0x000fe2000dfc1270 */
[----:B------:R-:W-:Y:S01]  /*8080*/  VIADD R69, R77, UR4 ;  /* 0x000000044d457c36 */ /* 0x000fe20008000000 */
[----:B------:R-:W-:Y:S01]  /*8090*/  ISETP.LT.AND P3, PT, R104, UR10, !P3 ;  /* 0x0000000a68007c0c */ /* 0x000fe2000df61270 */
[----:B------:R2:W-:Y:S01]  /*80a0*/  @P5 STG.E.U16 desc[UR12][R4.64], R72 ;  /* 0x0000004804005986 */ /* 0x0005e2000c10150c */
[----:B------:R-:W-:-:S02]  /*80b0*/  ISETP.LT.AND P5, PT, R105, UR10, !P2 ;  /* 0x0000000a69007c0c */ /* 0x000fc4000d7a1270 */
[----:B------:R-:W-:Y:S01]  /*80c0*/  ISETP.LT.AND P2, PT, R104, UR10, !P2 ;  /* 0x0000000a68007c0c */ /* 0x000fe2000d741270 */
[----:B0-----:R-:W-:Y:S01]  /*80d0*/  IMAD.WIDE R6, R77, 0x2, R2 ;  /* 0x000000024d067825 */ /* 0x001fe200078e0202 */
[----:B------:R-:W-:-:S03]  /*80e0*/  PRMT R68, R67, 0x7632, R68 ;  /* 0x0000763243447816 */ /* 0x000fc60000000044 */
[----:B------:R-:W-:Y:S01]  /*80f0*/  IMAD.WIDE R54, R77, 0x2, R52 ;  /* 0x000000024d367825 */ /* 0x000fe200078e0234 */
[----:B-1----:R-:W-:-:S03]  /*8100*/  PRMT R70, R71, 0x7632, R70 ;  /* 0x0000763247467816 */ /* 0x002fc60000000046 */
[C---:B--2---:R-:W-:Y:S02]  /*8110*/  IMAD.WIDE R4, R69.reuse, 0x2, R2 ;  /* 0x0000000245047825 */ /* 0x044fe400078e0202 */
[----:B------:R0:W-:Y:S01]  /*8120*/  @P5 STG.E.U16 desc[UR12][R6.64], R67 ;  /* 0x0000004306005986 */ /* 0x0001e2000c10150c */
[----:B------:R-:W-:Y:S01]  /*8130*/  ISETP.GE.AND P5, PT, R66, UR11, PT ;  /* 0x0000000b42007c0c */ /* 0x000fe2000bfa6270 */
[C-C-:B------:R-:W-:Y:S02]  /*8140*/  IMAD.WIDE R64, R69.reuse, 0x2, R52.reuse ;  /* 0x0000000245407825 */ /* 0x140fe400078e0234 */
[----:B------:R1:W-:Y:S02]  /*8150*/  @P2 STG.E.U16 desc[UR12][R54.64], R68 ;  /* 0x0000004436002986 */ /* 0x0003e4000c10150c */
[----:B------:R-:W-:Y:S02]  /*8160*/  VIADD R69, R69, UR4 ;  /* 0x0000000445457c36 */ /* 0x000fe40008000000 */
[----:B------:R2:W-:Y:S01]  /*8170*/  @P6 STG.E.U16 desc[UR12][R4.64], R71 ;  /* 0x0000004704006986 */ /* 0x0005e2000c10150c */
[C---:B------:R-:W-:Y:S01]  /*8180*/  ISETP.LT.AND P6, PT, R105.reuse, UR10, !P1 ;  /* 0x0000000a69007c0c */ /* 0x040fe2000cfc1270 */
[----:B------:R-:W-:Y:S01]  /*8190*/  VIADD R66, R106, 0xc ;  /* 0x0000000c6a427836 */ /* 0x000fe20000000000 */
[C---:B------:R-:W-:Y:S01]  /*81a0*/  ISETP.LT.AND P1, PT, R104.reuse, UR10, !P1 ;  /* 0x0000000a68007c0c */ /* 0x040fe2000cf21270 */
[----:B------:R3:W-:Y:S01]  /*81b0*/  @P3 STG.E.U16 desc[UR12][R64.64], R70 ;  /* 0x0000004640003986 */ /* 0x0007e2000c10150c */
[----:B------:R-:W-:Y:S01]  /*81c0*/  ISETP.LT.AND P3, PT, R105, UR10, !P0 ;  /* 0x0000000a69007c0c */ /* 0x000fe2000c761270 */
[C---:B0-----:R-:W-:Y:S01]  /*81d0*/  VIADD R67, R69.reuse, UR4 ;  /* 0x0000000445437c36 */ /* 0x041fe20008000000 */
[----:B------:R-:W-:Y:S01]  /*81e0*/  ISETP.LT.AND P0, PT, R104, UR10, !P0 ;  /* 0x0000000a68007c0c */ /* 0x000fe2000c701270 */
[----:B------:R-:W-:Y:S01]  /*81f0*/  IMAD.WIDE R6, R69, 0x2, R52 ;  /* 0x0000000245067825 */ /* 0x000fe200078e0234 */
[----:B-1----:R-:W-:-:S02]  /*8200*/  PRMT R68, R56, 0x7632, R68 ;  /* 0x0000763238447816 */ /* 0x002fc40000000044 */
[----:B------:R-:W-:Y:S01]  /*8210*/  ISETP.GE.AND P2, PT, R66, UR11, PT ;  /* 0x0000000b42007c0c */ /* 0x000fe2000bf46270 */
[----:B--2---:R-:W-:-:S04]  /*8220*/  IMAD.WIDE R4, R69, 0x2, R2 ;  /* 0x0000000245047825 */ /* 0x004fc800078e0202 */
[C---:B------:R-:W-:Y:S01]  /*8230*/  IMAD.WIDE R54, R67.reuse, 0x2, R2 ;  /* 0x0000000243367825 */ /* 0x040fe200078e0202 */
[----:B---3--:R-:W-:Y:S01]  /*8240*/  PRMT R70, R60, 0x7632, R70 ;  /* 0x000076323c467816 */ /* 0x008fe20000000046 */
[----:B------:R0:W-:Y:S02]  /*8250*/  @P3 STG.E.U16 desc[UR12][R4.64], R56 ;  /* 0x0000003804003986 */ /* 0x0001e4000c10150c */
[C---:B------:R-:W-:Y:S02]  /*8260*/  IMAD.WIDE R64, R67.reuse, 0x2, R52 ;  /* 0x0000000243407825 */ /* 0x040fe400078e0234 */
[----:B------:R1:W-:Y:S02]  /*8270*/  @P0 STG.E.U16 desc[UR12][R6.64], R68 ;  /* 0x0000004406000986 */ /* 0x0003e4000c10150c */
[----:B------:R-:W-:Y:S02]  /*8280*/  VIADD R67, R67, UR4 ;  /* 0x0000000443437c36 */ /* 0x000fe40008000000 */
[----:B------:R2:W-:Y:S01]  /*8290*/  @P6 STG.E.U16 desc[UR12][R54.64], R60 ;  /* 0x0000003c36006986 */ /* 0x0005e2000c10150c */
[----:B------:R-:W-:Y:S01]  /*82a0*/  VIADD R66, R106, 0xd ;  /* 0x0000000d6a427836 */ /* 0x000fe20000000000 */
[----:B------:R-:W-:Y:S01]  /*82b0*/  ISETP.LT.AND P6, PT, R105, UR10, !P5 ;  /* 0x0000000a69007c0c */ /* 0x000fe2000efc1270 */
[----:B------:R-:W-:Y:S01]  /*82c0*/  VIADD R69, R67, UR4 ;  /* 0x0000000443457c36 */ /* 0x000fe20008000000 */
[----:B------:R3:W-:Y:S01]  /*82d0*/  @P1 STG.E.U16 desc[UR12][R64.64], R70 ;  /* 0x0000004640001986 */ /* 0x0007e2000c10150c */
[----:B------:R-:W-:Y:S01]  /*82e0*/  ISETP.LT.AND P1, PT, R105, UR10, !P4 ;  /* 0x0000000a69007c0c */ /* 0x000fe2000e721270 */
[----:B0-----:R-:W-:Y:S01]  /*82f0*/  IMAD.WIDE R4, R67, 0x2, R2 ;  /* 0x0000000243047825 */ /* 0x001fe200078e0202 */
[----:B------:R-:W-:-:S02]  /*8300*/  ISETP.LT.AND P4, PT, R104, UR10, !P4 ;  /* 0x0000000a68007c0c */ /* 0x000fc4000e781270 */
[----:B------:R-:W-:Y:S01]  /*8310*/  ISETP.LT.AND P5, PT, R104, UR10, !P5 ;  /* 0x0000000a68007c0c */ /* 0x000fe2000efa1270 */
[----:B-1----:R-:W-:Y:S01]  /*8320*/  IMAD.WIDE R6, R67, 0x2, R52 ;  /* 0x0000000243067825 */ /* 0x002fe200078e0234 */
[----:B------:R-:W-:Y:S02]  /*8330*/  ISETP.GE.AND P3, PT, R66, UR11, PT ;  /* 0x0000000b42007c0c */ /* 0x000fe4000bf66270 */
[----:B--2---:R-:W-:Y:S01]  /*8340*/  PRMT R60, R57, 0x7632, R60 ;  /* 0x00007632393c7816 */ /* 0x004fe2000000003c */
[----:B------:R-:W-:Y:S02]  /*8350*/  VIADD R66, R106, 0xe ;  /* 0x0000000e6a427836 */ /* 0x000fe40000000000 */
[C---:B------:R-:W-:Y:S02]  /*8360*/  IMAD.WIDE R54, R69.reuse, 0x2, R2 ;  /* 0x0000000245367825 */ /* 0x040fe400078e0202 */
[----:B------:R0:W-:Y:S01]  /*8370*/  @P1 STG.E.U16 desc[UR12][R4.64], R57 ;  /* 0x0000003904001986 */ /* 0x0001e2000c10150c */
[----:B------:R-:W-:Y:S01]  /*8380*/  ISETP.GE.AND P0, PT, R66, UR11, PT ;  /* 0x0000000b42007c0c */ /* 0x000fe2000bf06270 */
[----:B---3--:R-:W-:Y:S01]  /*8390*/  IMAD.WIDE R64, R69, 0x2, R52 ;  /* 0x0000000245407825 */ /* 0x008fe200078e0234 */
[----:B------:R-:W-:Y:S01]  /*83a0*/  PRMT R66, R61, 0x7632, R66 ;  /* 0x000076323d427816 */ /* 0x000fe20000000042 */
[----:B------:R1:W-:Y:S01]  /*83b0*/  @P4 STG.E.U16 desc[UR12][R6.64], R60 ;  /* 0x0000003c06004986 */ /* 0x0003e2000c10150c */
[----:B------:R-:W-:Y:S01]  /*83c0*/  ISETP.LT.AND P4, PT, R105, UR10, !P2 ;  /* 0x0000000a69007c0c */ /* 0x000fe2000d781270 */
[----:B------:R-:W-:Y:S01]  /*83d0*/  VIADD R69, R69, UR4 ;  /* 0x0000000445457c36 */ /* 0x000fe20008000000 */
[----:B------:R-:W-:Y:S01]  /*83e0*/  ISETP.LT.AND P2, PT, R104, UR10, !P2 ;  /* 0x0000000a68007c0c */ /* 0x000fe2000d741270 */
[----:B------:R-:W-:Y:S01]  /*83f0*/  VIADD R56, R106, 0xf ;  /* 0x0000000f6a387836 */ /* 0x000fe20000000000 */
[----:B------:R2:W-:Y:S01]  /*8400*/  @P6 STG.E.U16 desc[UR12][R54.64], R61 ;  /* 0x0000003d36006986 */ /* 0x0005e2000c10150c */
[----:B------:R-:W-:Y:S01]  /*8410*/  ISETP.LT.AND P6, PT, R105, UR10, !P3 ;  /* 0x0000000a69007c0c */ /* 0x000fe2000dfc1270 */
[C---:B------:R-:W-:Y:S01]  /*8420*/  VIADD R67, R69.reuse, UR4 ;  /* 0x0000000445437c36 */ /* 0x040fe20008000000 */
[----:B------:R-:W-:Y:S01]  /*8430*/  ISETP.LT.AND P3, PT, R104, UR10, !P3 ;  /* 0x0000000a68007c0c */ /* 0x000fe2000df61270 */
[----:B------:R3:W-:Y:S01]  /*8440*/  @P5 STG.E.U16 desc[UR12][R64.64], R66 ;  /* 0x0000004240005986 */ /* 0x0007e2000c10150c */
[----:B0-----:R-:W-:Y:S01]  /*8450*/  IMAD.WIDE R4, R69, 0x2, R2 ;  /* 0x0000000245047825 */ /* 0x001fe200078e0202 */
[----:B------:R-:W-:-:S03]  /*8460*/  ISETP.GE.AND P1, PT, R56, UR11, PT ;  /* 0x0000000b38007c0c */ /* 0x000fc6000bf26270 */
[----:B-1----:R-:W-:Y:S01]  /*8470*/  IMAD.WIDE R6, R69, 0x2, R52 ;  /* 0x0000000245067825 */ /* 0x002fe200078e0234 */
[----:B------:R0:W-:Y:S03]  /*8480*/  @P4 STG.E.U16 desc[UR12][R4.64], R58 ;  /* 0x0000003a04004986 */ /* 0x0001e6000c10150c */
[----:B------:R-:W-:Y:S02]  /*8490*/  VIADD R56, R106, 0x10 ;  /* 0x000000106a387836 */ /* 0x000fe40000000000 */
[C---:B--2---:R-:W-:Y:S01]  /*84a0*/  IMAD.WIDE R54, R67.reuse, 0x2, R2 ;  /* 0x0000000243367825 */ /* 0x044fe200078e0202 */
[----:B---3--:R-:W-:Y:S02]  /*84b0*/  PRMT R64, R58, 0x7632, R64 ;  /* 0x000076323a407816 */ /* 0x008fe40000000040 */
[----:B------:R-:W-:Y:S01]  /*84c0*/  ISETP.GE.AND P5, PT, R56, UR11, PT ;  /* 0x0000000b38007c0c */ /* 0x000fe2000bfa6270 */
[----:B------:R-:W-:Y:S01]  /*84d0*/  IMAD.WIDE R56, R67, 0x2, R52 ;  /* 0x0000000243387825 */ /* 0x000fe200078e0234 */
[----:B------:R-:W-:Y:S01]  /*84e0*/  PRMT R65, R62, 0x7632, R65 ;  /* 0x000076323e417816 */ /* 0x000fe20000000041 */
[----:B------:R1:W-:Y:S01]  /*84f0*/  @P2 STG.E.U16 desc[UR12][R6.64], R64 ;  /* 0x0000004006002986 */ /* 0x0003e2000c10150c */
[----:B------:R-:W-:Y:S01]  /*8500*/  ISETP.LT.AND P2, PT, R105, UR10, !P0 ;  /* 0x0000000a69007c0c */ /* 0x000fe2000c741270 */
[----:B------:R-:W-:Y:S01]  /*8510*/  VIADD R67, R67, UR4 ;  /* 0x0000000443437c36 */ /* 0x000fe20008000000 */
[C---:B------:R-:W-:Y:S01]  /*8520*/  ISETP.LT.AND P0, PT, R104.reuse, UR10, !P0 ;  /* 0x0000000a68007c0c */ /* 0x040fe2000c701270 */
[----:B------:R-:W-:Y:S01]  /*8530*/  @P6 STG.E.U16 desc[UR12][R54.64], R62 ;  /* 0x0000003e36006986 */ /* 0x000fe2000c10150c */
[----:B------:R-:W-:Y:S01]  /*8540*/  ISETP.LT.AND P6, PT, R105, UR10, !P1 ;  /* 0x0000000a69007c0c */ /* 0x000fe2000cfc1270 */
[----:B0-----:R-:W-:Y:S01]  /*8550*/  IMAD.WIDE R4, R67, 0x2, R2 ;  /* 0x0000000243047825 */ /* 0x001fe200078e0202 */
[----:B------:R-:W-:Y:S01]  /*8560*/  ISETP.LT.AND P1, PT, R104, UR10, !P1 ;  /* 0x0000000a68007c0c */ /* 0x000fe2000cf21270 */
[----:B------:R0:W-:Y:S02]  /*8570*/  @P3 STG.E.U16 desc[UR12][R56.64], R65 ;  /* 0x0000004138003986 */ /* 0x0001e4000c10150c */
[----:B------:R-:W-:-:S02]  /*8580*/  VIADD R60, R106, 0x11 ;  /* 0x000000116a3c7836 */ /* 0x000fc40000000000 */
[C---:B-1----:R-:W-:Y:S02]  /*8590*/  IMAD.WIDE R6, R67.reuse, 0x2, R52 ;  /* 0x0000000243067825 */ /* 0x042fe400078e0234 */
[----:B------:R1:W-:Y:S01]  /*85a0*/  @P2 STG.E.U16 desc[UR12][R4.64], R59 ;  /* 0x0000003b04002986 */ /* 0x0003e2000c10150c */
[----:B------:R-:W-:Y:S01]  /*85b0*/  ISETP.GE.AND P4, PT, R60, UR11, PT ;  /* 0x0000000b3c007c0c */ /* 0x000fe2000bf86270 */
[----:B------:R-:W-:Y:S02]  /*85c0*/  VIADD R61, R67, UR4 ;  /* 0x00000004433d7c36 */ /* 0x000fe40008000000 */
[----:B------:R-:W-:Y:S01]  /*85d0*/  VIADD R60, R106, 0x12 ;  /* 0x000000126a3c7836 */ /* 0x000fe20000000000 */
[----:B0-----:R-:W-:Y:S01]  /*85e0*/  PRMT R57, R59, 0x7632, R57 ;  /* 0x000076323b397816 */ /* 0x001fe20000000039 */
[----:B------:R-:W-:-:S03]  /*85f0*/  IMAD.WIDE R54, R61, 0x2, R2 ;  /* 0x000000023d367825 */ /* 0x000fc600078e0202 */
[----:B------:R-:W-:Y:S01]  /*8600*/  ISETP.GE.AND P3, PT, R60, UR11, PT ;  /* 0x0000000b3c007c0c */ /* 0x000fe2000bf66270 */
[----:B------:R0:W-:Y:S01]  /*8610*/  @P0 STG.E.U16 desc[UR12][R6.64], R57 ;  /* 0x0000003906000986 */ /* 0x0001e2000c10150c */
[----:B------:R-:W-:Y:S01]  /*8620*/  ISETP.LT.AND P0, PT, R105, UR10, !P5 ;  /* 0x0000000a69007c0c */ /* 0x000fe2000ef01270 */
[----:B------:R-:W-:Y:S01]  /*8630*/  VIADD R58, R106, 0x13 ;  /* 0x000000136a3a7836 */ /* 0x000fe20000000000 */
[----:B------:R-:W-:Y:S01]  /*8640*/  ISETP.LT.AND P5, PT, R104, UR10, !P5 ;  /* 0x0000000a68007c0c */ /* 0x000fe2000efa1270 */
[----:B------:R2:W-:Y:S01]  /*8650*/  @P6 STG.E.U16 desc[UR12][R54.64], R63 ;  /* 0x0000003f36006986 */ /* 0x0005e2000c10150c */
[----:B-1----:R-:W-:Y:S02]  /*8660*/  PRMT R5, R63, 0x7632, R5 ;  /* 0x000076323f057816 */ /* 0x002fe40000000005 */
[----:B------:R-:W-:Y:S02]  /*8670*/  ISETP.LT.AND P6, PT, R105, UR10, !P4 ;  /* 0x0000000a69007c0c */ /* 0x000fe4000e7c1270 */
[----:B------:R-:W-:-:S02]  /*8680*/  PRMT R60, R20, 0x7632, R60 ;  /* 0x00007632143c7816 */ /* 0x000fc4000000003c */
[----:B------:R-:W-:Y:S01]  /*8690*/  ISETP.LT.AND P4, PT, R104, UR10, !P4 ;  /* 0x0000000a68007c0c */ /* 0x000fe2000e781270 */
[----:B0-----:R-:W-:Y:S01]  /*86a0*/  IMAD.WIDE R56, R61, 0x2, R52 ;  /* 0x000000023d387825 */ /* 0x001fe200078e0234 */
[----:B------:R-:W-:-:S03]  /*86b0*/  ISETP.GE.AND P2, PT, R58, UR11, PT ;  /* 0x0000000b3a007c0c */ /* 0x000fc6000bf46270 */
[----:B------:R-:W-:Y:S01]  /*86c0*/  VIADD R61, R61, UR4 ;  /* 0x000000043d3d7c36 */ /* 0x000fe20008000000 */
[----:B------:R0:W-:Y:S01]  /*86d0*/  @P1 STG.E.U16 desc[UR12][R56.64], R5 ;  /* 0x0000000538001986 */ /* 0x0001e2000c10150c */
[----:B------:R-:W-:Y:S02]  /*86e0*/  VIADD R58, R106, 0x14 ;  /* 0x000000146a3a7836 */ /* 0x000fe40000000000 */
[----:B------:R-:W-:-:S03]  /*86f0*/  IMAD.WIDE R6, R61, 0x2, R52 ;  /* 0x000000023d067825 */ /* 0x000fc600078e0234 */
[----:B------:R-:W-:Y:S01]  /*8700*/  ISETP.GE.AND P1, PT, R58, UR11, PT ;  /* 0x0000000b3a007c0c */ /* 0x000fe2000bf26270 */
[----:B------:R-:W-:Y:S02]  /*8710*/  VIADD R59, R61, UR4 ;  /* 0x000000043d3b7c36 */ /* 0x000fe40008000000 */
[----:B------:R-:W-:Y:S02]  /*8720*/  VIADD R58, R106, 0x15 ;  /* 0x000000156a3a7836 */ /* 0x000fe40000000000 */
[----:B--2---:R-:W-:-:S04]  /*8730*/  IMAD.WIDE R54, R59, 0x2, R2 ;  /* 0x000000023b367825 */ /* 0x004fc800078e0202 */
[----:B0-----:R-:W-:-:S04]  /*8740*/  IMAD.WIDE R4, R61, 0x2, R2 ;  /* 0x000000023d047825 */ /* 0x001fc800078e0202 */
[----:B------:R-:W-:Y:S01]  /*8750*/  VIADD R56, R106, 0x16 ;  /* 0x000000166a387836 */ /* 0x000fe20000000000 */
[----:B------:R0:W-:Y:S01]  /*8760*/  @P0 STG.E.U16 desc[UR12][R4.64], R20 ;  /* 0x0000001404000986 */ /* 0x0001e2000c10150c */
[----:B------:R-:W-:Y:S01]  /*8770*/  VIADD R57, R59, UR4 ;  /* 0x000000043b397c36 */ /* 0x000fe20008000000 */
[----:B------:R-:W-:Y:S02]  /*8780*/  ISETP.GE.AND P0, PT, R58, UR11, PT ;  /* 0x0000000b3a007c0c */ /* 0x000fe4000bf06270 */
[----:B------:R1:W-:Y:S01]  /*8790*/  @P5 STG.E.U16 desc[UR12][R6.64], R60 ;  /* 0x0000003c06005986 */ /* 0x0003e2000c10150c */
[----:B------:R-:W-:Y:S01]  /*87a0*/  ISETP.LT.AND P5, PT, R105, UR10, !P3 ;  /* 0x0000000a69007c0c */ /* 0x000fe2000dfa1270 */
[----:B------:R-:W2:Y:S01]  /*87b0*/  LDCU UR10, c[0x0][0x398] ;  /* 0x00007300ff0a77ac */ /* 0x000ea20008000800 */
[----:B------:R-:W-:Y:S01]  /*87c0*/  ISETP.LT.AND P3, PT, R104, UR5, !P3 ;  /* 0x0000000568007c0c */ /* 0x000fe2000df61270 */
[----:B------:R3:W-:Y:S01]  /*87d0*/  @P6 STG.E.U16 desc[UR12][R54.64], R16 ;  /* 0x0000001036006986 */ /* 0x0007e2000c10150c */
[----:B------:R-:W-:Y:S01]  /*87e0*/  ISETP.GE.AND P6, PT, R56, UR11, PT ;  /* 0x0000000b38007c0c */ /* 0x000fe2000bfc6270 */
[----:B------:R-:W2:Y:S01]  /*87f0*/  LDCU UR5, c[0x0][0x398] ;  /* 0x00007300ff0577ac */ /* 0x000ea20008000800 */
[----:B------:R-:W-:Y:S01]  /*8800*/  PRMT R56, R16, 0x7632, R56 ;  /* 0x0000763210387816 */ /* 0x000fe20000000038 */
[----:B0-----:R-:W-:Y:S01]  /*8810*/  IMAD.WIDE R4, R59, 0x2, R52 ;  /* 0x000000023b047825 */ /* 0x001fe200078e0234 */
[----:B------:R-:W-:-:S03]  /*8820*/  PRMT R58, R21, 0x7632, R58 ;  /* 0x00007632153a7816 */ /* 0x000fc6000000003a */
[C---:B-1----:R-:W-:Y:S01]  /*8830*/  IMAD.WIDE R6, R57.reuse, 0x2, R2 ;  /* 0x0000000239067825 */ /* 0x042fe200078e0202 */
[----:B------:R0:W-:Y:S03]  /*8840*/  @P4 STG.E.U16 desc[UR12][R4.64], R56 ;  /* 0x0000003804004986 */ /* 0x0001e6000c10150c */
[----:B---3--:R-:W-:Y:S01]  /*8850*/  IMAD.WIDE R54, R57, 0x2, R52 ;  /* 0x0000000239367825 */ /* 0x008fe200078e0234 */
[----:B------:R1:W-:Y:S01]  /*8860*/  @P5 STG.E.U16 desc[UR12][R6.64], R21 ;  /* 0x0000001506005986 */ /* 0x0003e2000c10150c */
[----:B------:R-:W-:Y:S01]  /*8870*/  ISETP.LT.AND P5, PT, R105, UR6, !P2 ;  /* 0x0000000669007c0c */ /* 0x000fe2000d7a1270 */
[----:B------:R-:W3:Y:S01]  /*8880*/  LDCU UR6, c[0x0][0x398] ;  /* 0x00007300ff0677ac */ /* 0x000ee20008000800 */
[----:B------:R-:W-:Y:S01]  /*8890*/  ISETP.LT.AND P2, PT, R104, UR7, !P2 ;  /* 0x0000000768007c0c */ /* 0x000fe2000d741270 */
[----:B------:R-:W-:Y:S01]  /*88a0*/  VIADD R57, R57, UR4 ;  /* 0x0000000439397c36 */ /* 0x000fe20008000000 */
[----:B------:R3:W-:Y:S01]  /*88b0*/  @P3 STG.E.U16 desc[UR12][R54.64], R58 ;  /* 0x0000003a36003986 */ /* 0x0007e2000c10150c */
[----:B------:R-:W-:Y:S01]  /*88c0*/  VIADD R20, R106, 0x17 ;  /* 0x000000176a147836 */ /* 0x000fe20000000000 */
[----:B--2---:R-:W-:Y:S01]  /*88d0*/  ISETP.LT.AND P3, PT, R105, UR5, !P1 ;  /* 0x0000000569007c0c */ /* 0x004fe2000cf61270 */
[----:B0-----:R-:W-:Y:S01]  /*88e0*/  IMAD.WIDE R4, R57, 0x2, R2 ;  /* 0x0000000239047825 */ /* 0x001fe200078e0202 */
[----:B------:R-:W-:Y:S01]  /*88f0*/  PRMT R56, R17, 0x7632, R56 ;  /* 0x0000763211387816 */ /* 0x000fe20000000038 */
[----:B------:R-:W0:Y:S01]  /*8900*/  LDCU UR5, c[0x0][0x398] ;  /* 0x00007300ff0577ac */ /* 0x000e220008000800 */
[----:B------:R-:W-:Y:S01]  /*8910*/  ISETP.LT.AND P1, PT, R104, UR8, !P1 ;  /* 0x0000000868007c0c */ /* 0x000fe2000cf21270 */
[C---:B-1----:R-:W-:Y:S01]  /*8920*/  IMAD.WIDE R6, R57.reuse, 0x2, R52 ;  /* 0x0000000239067825 */ /* 0x042fe200078e0234 */
[----:B------:R-:W-:Y:S01]  /*8930*/  ISETP.GE.AND P4, PT, R20, UR11, PT ;  /* 0x0000000b14007c0c */ /* 0x000fe2000bf86270 */
[----:B------:R-:W1:Y:S01]  /*8940*/  LDCU UR7, c[0x0][0x398] ;  /* 0x00007300ff0777ac */ /* 0x000e620008000800 */
[----:B------:R2:W-:Y:S01]  /*8950*/  @P5 STG.E.U16 desc[UR12][R4.64], R17 ;  /* 0x0000001104005986 */ /* 0x0005e2000c10150c */
[----:B------:R-:W-:-:S02]  /*8960*/  VIADD R59, R57, UR4 ;  /* 0x00000004393b7c36 */ /* 0x000fc40008000000 */
[----:B------:R-:W-:Y:S01]  /*8970*/  VIADD R16, R106, 0x18 ;  /* 0x000000186a107836 */ /* 0x000fe20000000000 */
[----:B------:R0:W-:Y:S01]  /*8980*/  @P2 STG.E.U16 desc[UR12][R6.64], R56 ;  /* 0x0000003806002986 */ /* 0x0001e2000c10150c */
[----:B------:R-:W-:Y:S01]  /*8990*/  ISETP.LT.AND P2, PT, R105, UR9, !P0 ;  /* 0x0000000969007c0c */ /* 0x000fe2000c741270 */
[C---:B------:R-:W-:Y:S01]  /*89a0*/  IMAD.WIDE R20, R59.reuse, 0x2, R2 ;  /* 0x000000023b147825 */ /* 0x040fe200078e0202 */
[----:B------:R-:W1:Y:S01]  /*89b0*/  LDCU UR8, c[0x0][0x398] ;  /* 0x00007300ff0877ac */ /* 0x000e620008000800 */
[----:B---3--:R-:W-:Y:S02]  /*89c0*/  ISETP.LT.AND P0, PT, R104, UR6, !P0 ;  /* 0x0000000668007c0c */ /* 0x008fe4000c701270 */
[C---:B------:R-:W-:Y:S01]  /*89d0*/  VIADD R55, R59.reuse, UR4 ;  /* 0x000000043b377c36 */ /* 0x040fe20008000000 */
[----:B------:R3:W-:Y:S01]  /*89e0*/  @P3 STG.E.U16 desc[UR12][R20.64], R22 ;  /* 0x0000001614003986 */ /* 0x0007e2000c10150c */
[----:B--2---:R-:W-:Y:S01]  /*89f0*/  IMAD.WIDE R4, R59, 0x2, R52 ;  /* 0x000000023b047825 */ /* 0x004fe200078e0234 */
[----:B------:R-:W-:Y:S01]  /*8a00*/  ISETP.GE.AND P5, PT, R16, UR11, PT ;  /* 0x0000000b10007c0c */ /* 0x000fe2000bfa6270 */
[----:B------:R-:W2:Y:S02]  /*8a10*/  LDCU UR6, c[0x0][0x398] ;  /* 0x00007300ff0677ac */ /* 0x000ea40008000800 */
[----:B0-----:R-:W-:Y:S01]  /*8a20*/  IMAD.WIDE R6, R55, 0x2, R2 ;  /* 0x0000000237067825 */ /* 0x001fe200078e0202 */
[----:B------:R-:W0:Y:S03]  /*8a30*/  LDCU UR9, c[0x0][0x398] ;  /* 0x00007300ff0977ac */ /* 0x000e260008000800 */
[----:B------:R-:W-:Y:S01]  /*8a40*/  VIADD R16, R106, 0x19 ;  /* 0x000000196a107836 */ /* 0x000fe20000000000 */
[----:B---3--:R-:W-:Y:S01]  /*8a50*/  PRMT R21, R22, 0x7632, R21 ;  /* 0x0000763216157816 */ /* 0x008fe20000000015 */
[----:B------:R-:W-:-:S03]  /*8a60*/  VIADD R20, R106, 0x1a ;  /* 0x0000001a6a147836 */ /* 0x000fc60000000000 */
[----:B------:R-:W-:Y:S01]  /*8a70*/  ISETP.GE.AND P3, PT, R16, UR11, PT ;  /* 0x0000000b10007c0c */ /* 0x000fe2000bf66270 */
[----:B------:R-:W-:Y:S01]  /*8a80*/  IMAD.WIDE R16, R55, 0x2, R52 ;  /* 0x0000000237107825 */ /* 0x000fe200078e0234 */
[----:B------:R-:W-:Y:S01]  /*8a90*/  PRMT R22, R19, 0x7632, R22 ;  /* 0x0000763213167816 */ /* 0x000fe20000000016 */
[----:B------:R3:W-:Y:S01]  /*8aa0*/  @P1 STG.E.U16 desc[UR12][R4.64], R21 ;  /* 0x0000001504001986 */ /* 0x0007e2000c10150c */
[----:B------:R-:W-:Y:S01]  /*8ab0*/  ISETP.GE.AND P1, PT, R20, UR11, PT ;  /* 0x0000000b14007c0c */ /* 0x000fe2000bf26270 */
[----:B------:R-:W-:Y:S02]  /*8ac0*/  VIADD R55, R55, UR4 ;  /* 0x0000000437377c36 */ /* 0x000fe40008000000 */
[----:B------:R0:W-:Y:S01]  /*8ad0*/  @P2 STG.E.U16 desc[UR12][R6.64], R18 ;  /* 0x0000001206002986 */ /* 0x0001e2000c10150c */
[----:B------:R-:W-:Y:S01]  /*8ae0*/  ISETP.LT.AND P2, PT, R105, UR5, !P6 ;  /* 0x0000000569007c0c */ /* 0x000fe2000f741270 */
[----:B------:R-:W4:Y:S01]  /*8af0*/  LDCU UR5, c[0x0][0x398] ;  /* 0x00007300ff0577ac */ /* 0x000f220008000800 */
[----:B-1----:R-:W-:Y:S01]  /*8b00*/  ISETP.LT.AND P6, PT, R104, UR7, !P6 ;  /* 0x0000000768007c0c */ /* 0x002fe2000f7c1270 */
[----:B------:R-:W1:Y:S01]  /*8b10*/  LDCU UR7, c[0x0][0x398] ;  /* 0x00007300ff0777ac */ /* 0x000e620008000800 */
[----:B---3--:R-:W-:Y:S01]  /*8b20*/  PRMT R5, R18, 0x7632, R5 ;  /* 0x0000763212057816 */ /* 0x008fe20000000005 */
[----:B0-----:R-:W-:-:S04]  /*8b30*/  IMAD.WIDE R6, R55, 0x2, R52 ;  /* 0x0000000237067825 */ /* 0x001fc800078e0234 */
[----:B------:R0:W-:Y:S01]  /*8b40*/  @P0 STG.E.U16 desc[UR12][R16.64], R5 ;  /* 0x0000000510000986 */ /* 0x0001e2000c10150c */
[----:B------:R-:W-:Y:S01]  /*8b50*/  ISETP.LT.AND P0, PT, R105, UR8, !P4 ;  /* 0x0000000869007c0c */ /* 0x000fe2000e701270 */
[----:B------:R-:W3:Y:S01]  /*8b60*/  LDCU UR8, c[0x0][0x398] ;  /* 0x00007300ff0877ac */ /* 0x000ee20008000800 */
[----:B--2---:R-:W-:Y:S01]  /*8b70*/  ISETP.LT.AND P4, PT, R104, UR6, !P4 ;  /* 0x0000000668007c0c */ /* 0x004fe2000e781270 */
[----:B------:R-:W-:Y:S01]  /*8b80*/  VIADD R18, R106, 0x1b ;  /* 0x0000001b6a127836 */ /* 0x000fe20000000000 */
[----:B------:R-:W2:Y:S01]  /*8b90*/  LDCU UR6, c[0x0][0x398] ;  /* 0x00007300ff0677ac */ /* 0x000ea20008000800 */
[----:B0-----:R-:W-:Y:S01]  /*8ba0*/  IMAD.WIDE R4, R55, 0x2, R2 ;  /* 0x0000000237047825 */ /* 0x001fe200078e0202 */
[----:B------:R-:W-:-:S03]  /*8bb0*/  PRMT R17, R23, 0x7632, R17 ;  /* 0x0000763217117816 */ /* 0x000fc60000000011 */
[----:B------:R-:W-:Y:S01]  /*8bc0*/  VIADD R55, R55, UR4 ;  /* 0x0000000437377c36 */ /* 0x000fe20008000000 */
[----:B------:R0:W-:Y:S01]  /*8bd0*/  @P2 STG.E.U16 desc[UR12][R4.64], R23 ;  /* 0x0000001704002986 */ /* 0x0001e2000c10150c */
[----:B------:R-:W-:Y:S01]  /*8be0*/  ISETP.GE.AND P2, PT, R18, UR11, PT ;  /* 0x0000000b12007c0c */ /* 0x000fe2000bf46270 */
[----:B------:R-:W-:Y:S02]  /*8bf0*/  VIADD R18, R106, 0x1c ;  /* 0x0000001c6a127836 */ /* 0x000fe40000000000 */
[----:B------:R1:W-:Y:S01]  /*8c00*/  @P6 STG.E.U16 desc[UR12][R6.64], R17 ;  /* 0x0000001106006986 */ /* 0x0003e2000c10150c */
[----:B------:R-:W-:Y:S01]  /*8c10*/  ISETP.LT.AND P6, PT, R105, UR9, !P5 ;  /* 0x0000000969007c0c */ /* 0x000fe2000efc1270 */
[----:B------:R-:W-:Y:S01]  /*8c20*/  VIADD R57, R55, UR4 ;  /* 0x0000000437397c36 */ /* 0x000fe20008000000 */
[----:B----4-:R-:W-:Y:S01]  /*8c30*/  ISETP.LT.AND P5, PT, R104, UR5, !P5 ;  /* 0x0000000568007c0c */ /* 0x010fe2000efa1270 */
[----:B------:R-:W4:Y:S02]  /*8c40*/  LDCU UR5, c[0x0][0x398] ;  /* 0x00007300ff0577ac */ /* 0x000f240008000800 */
[--C-:B------:R-:W-:Y:S01]  /*8c50*/  IMAD.WIDE R20, R57, 0x2, R52.reuse ;  /* 0x0000000239147825 */ /* 0x100fe200078e0234 */
[----:B------:R-:W2:Y:S03]  /*8c60*/  LDCU UR9, c[0x0][0x398] ;  /* 0x00007300ff0977ac */ /* 0x000ea60008000800 */
[----:B0-----:R-:W-:-:S04]  /*8c70*/  IMAD.WIDE R4, R55, 0x2, R52 ;  /* 0x0000000237047825 */ /* 0x001fc800078e0234 */
[----:B-1----:R-:W-:-:S04]  /*8c80*/  IMAD.WIDE R16, R55, 0x2, R2 ;  /* 0x0000000237107825 */ /* 0x002fc800078e0202 */
[C---:B------:R-:W-:Y:S01]  /*8c90*/  IMAD.WIDE R6, R57.reuse, 0x2, R2 ;  /* 0x0000000239067825 */ /* 0x040fe200078e0202 */
[----:B------:R0:W-:Y:S01]  /*8ca0*/  @P0 STG.E.U16 desc[UR12][R16.64], R19 ;  /* 0x0000001310000986 */ /* 0x0001e2000c10150c */
[----:B------:R-:W-:Y:S02]  /*8cb0*/  ISETP.GE.AND P0, PT, R18, UR11, PT ;  /* 0x0000000b12007c0c */ /* 0x000fe4000bf06270 */
[----:B------:R-:W-:Y:S01]  /*8cc0*/  VIADD R57, R57, UR4 ;  /* 0x0000000439397c36 */ /* 0x000fe20008000000 */
[----:B------:R1:W-:Y:S01]  /*8cd0*/  @P4 STG.E.U16 desc[UR12][R4.64], R22 ;  /* 0x0000001604004986 */ /* 0x0003e2000c10150c */
[----:B------:R-:W-:Y:S01]  /*8ce0*/  ISETP.LT.AND P4, PT, R105, UR10, !P1 ;  /* 0x0000000a69007c0c */ /* 0x000fe2000cf81270 */
[----:B------:R-:W2:Y:S01]  /*8cf0*/  LDCU UR10, c[0x0][0x398] ;  /* 0x00007300ff0a77ac */ /* 0x000ea20008000800 */
[----:B------:R-:W-:Y:S01]  /*8d00*/  VIADD R23, R57, UR4 ;  /* 0x0000000439177c36 */ /* 0x000fe20008000000 */
[----:B------:R4:W-:Y:S01]  /*8d10*/  @P6 STG.E.U16 desc[UR12][R6.64], R12 ;  /* 0x0000000c06006986 */ /* 0x0009e2000c10150c */
[----:B------:R-:W-:Y:S01]  /*8d20*/  ISETP.LT.AND P6, PT, R105, UR7, !P3 ;  /* 0x0000000769007c0c */ /* 0x000fe2000dfc1270 */
[----:B------:R-:W2:Y:S01]  /*8d30*/  LDCU UR7, c[0x0][0x398] ;  /* 0x00007300ff0777ac */ /* 0x000ea20008000800 */
[----:B---3--:R-:W-:Y:S01]  /*8d40*/  ISETP.LT.AND P3, PT, R104, UR8, !P3 ;  /* 0x0000000868007c0c */ /* 0x008fe2000df61270 */
[----:B0-----:R-:W-:Y:S01]  /*8d50*/  VIADD R16, R106, 0x1d ;  /* 0x0000001d6a107836 */ /* 0x001fe20000000000 */
[----:B------:R-:W-:Y:S01]  /*8d60*/  PRMT R17, R12, 0x7632, R17 ;  /* 0x000076320c117816 */ /* 0x000fe20000000011 */
[----:B------:R-:W0:Y:S01]  /*8d70*/  LDCU UR8, c[0x0][0x398] ;  /* 0x00007300ff0877ac */ /* 0x000e220008000800 */
[----:B------:R-:W-:Y:S01]  /*8d80*/  PRMT R19, R8, 0x7632, R19 ;  /* 0x0000763208137816 */ /* 0x000fe20000000013 */
[C---:B-1----:R-:W-:Y:S01]  /*8d90*/  IMAD.WIDE R4, R57.reuse, 0x2, R2 ;  /* 0x0000000239047825 */ /* 0x042fe200078e0202 */
[----:B----4-:R-:W-:Y:S01]  /*8da0*/  ISETP.LT.AND P1, PT, R104, UR5, !P1 ;  /* 0x0000000568007c0c */ /* 0x010fe2000cf21270 */
[----:B------:R1:W-:Y:S01]  /*8db0*/  @P5 STG.E.U16 desc[UR12][R20.64], R17 ;  /* 0x0000001114005986 */ /* 0x0003e2000c10150c */
[----:B------:R-:W-:Y:S01]  /*8dc0*/  ISETP.GE.AND P5, PT, R16, UR11, PT ;  /* 0x0000000b10007c0c */ /* 0x000fe2000bfa6270 */
[----:B------:R-:W-:Y:S01]  /*8dd0*/  IMAD.WIDE R6, R57, 0x2, R52 ;  /* 0x0000000239067825 */ /* 0x000fe200078e0234 */
[----:B------:R-:W3:Y:S01]  /*8de0*/  LDCU UR5, c[0x0][0x398] ;  /* 0x00007300ff0577ac */ /* 0x000ee20008000800 */
[----:B------:R4:W-:Y:S02]  /*8df0*/  @P6 STG.E.U16 desc[UR12][R4.64], R8 ;  /* 0x0000000804006986 */ /* 0x0009e4000c10150c */
[----:B------:R-:W-:-:S02]  /*8e00*/  VIADD R12, R106, 0x1e ;  /* 0x0000001e6a0c7836 */ /* 0x000fc40000000000 */
[----:B------:R0:W-:Y:S03]  /*8e10*/  @P3 STG.E.U16 desc[UR12][R6.64], R19 ;  /* 0x0000001306003986 */ /* 0x0001e6000c10150c */
[----:B------:R-:W-:Y:S01]  /*8e20*/  ISETP.GE.AND P6, PT, R12, UR11, PT ;  /* 0x0000000b0c007c0c */ /* 0x000fe2000bfc6270 */
[----:B-1----:R-:W-:Y:S01]  /*8e30*/  IMAD.WIDE R16, R23, 0x2, R2 ;  /* 0x0000000217107825 */ /* 0x002fe200078e0202 */
[----:B----4-:R-:W-:-:S04]  /*8e40*/  PRMT R5, R13, 0x7632, R5 ;  /* 0x000076320d057816 */ /* 0x010fc80000000005 */
[----:B------:R1:W-:Y:S01]  /*8e50*/  @P4 STG.E.U16 desc[UR12][R16.64], R13 ;  /* 0x0000000d10004986 */ /* 0x0003e2000c10150c */
[----:B--2---:R-:W-:Y:S01]  /*8e60*/  ISETP.LT.AND P4, PT, R105, UR6, !P2 ;  /* 0x0000000669007c0c */ /* 0x004fe2000d781270 */
[----:B------:R-:W2:Y:S01]  /*8e70*/  LDCU UR6, c[0x0][0x398] ;  /* 0x00007300ff0677ac */ /* 0x000ea20008000800 */
[----:B------:R-:W-:Y:S01]  /*8e80*/  ISETP.LT.AND P2, PT, R104, UR9, !P2 ;  /* 0x0000000968007c0c */ /* 0x000fe2000d741270 */
[C-C-:B0-----:R-:W-:Y:S01]  /*8e90*/  IMAD.WIDE R18, R23.reuse, 0x2, R52.reuse ;  /* 0x0000000217127825 */ /* 0x141fe200078e0234 */
[----:B------:R-:W0:Y:S03]  /*8ea0*/  LDCU UR9, c[0x0][0x398] ;  /* 0x00007300ff0977ac */ /* 0x000e260008000800 */
[----:B------:R-:W-:Y:S01]  /*8eb0*/  VIADD R23, R23, UR4 ;  /* 0x0000000417177c36 */ /* 0x000fe20008000000 */
[----:B------:R4:W-:Y:S01]  /*8ec0*/  @P1 STG.E.U16 desc[UR12][R18.64], R5 ;  /* 0x0000000512001986 */ /* 0x0009e2000c10150c */
[----:B------:R-:W-:Y:S01]  /*8ed0*/  ISETP.LT.AND P1, PT, R105, UR7, !P0 ;  /* 0x0000000769007c0c */ /* 0x000fe2000c721270 */
[----:B------:R-:W0:Y:S01]  /*8ee0*/  LDCU UR7, c[0x0][0x398] ;  /* 0x00007300ff0777ac */ /* 0x000e220008000800 */
[----:B------:R-:W-:Y:S01]  /*8ef0*/  IMAD.WIDE R6, R23, 0x2, R52 ;  /* 0x0000000217067825 */ /* 0x000fe200078e0234 */
[----:B-1----:R-:W-:-:S02]  /*8f00*/  PRMT R16, R9, 0x7632, R16 ;  /* 0x0000763209107816 */ /* 0x002fc40000000010 */
[----:B---3--:R-:W-:Y:S01]  /*8f10*/  ISETP.LT.AND P0, PT, R104, UR5, !P0 ;  /* 0x0000000568007c0c */ /* 0x008fe2000c701270 */
[C---:B------:R-:W-:Y:S01]  /*8f20*/  VIADD R12, R106.reuse, 0x1f ;  /* 0x0000001f6a0c7836 */ /* 0x040fe20000000000 */
[----:B------:R-:W1:Y:S01]  /*8f30*/  LDCU UR5, c[0x0][0x398] ;  /* 0x00007300ff0577ac */ /* 0x000e620008000800 */
[C---:B------:R-:W-:Y:S02]  /*8f40*/  VIADD R17, R23.reuse, UR4 ;  /* 0x0000000417117c36 */ /* 0x040fe40008000000 */
[----:B------:R-:W-:Y:S01]  /*8f50*/  VIADD R8, R106, 0x20 ;  /* 0x000000206a087836 */ /* 0x000fe20000000000 */
[----:B------:R-:W-:Y:S01]  /*8f60*/  ISETP.GE.AND P3, PT, R12, UR11, PT ;  /* 0x0000000b0c007c0c */ /* 0x000fe2000bf66270 */
[----:B----4-:R-:W-:Y:S02]  /*8f70*/  IMAD.WIDE R4, R23, 0x2, R2 ;  /* 0x0000000217047825 */ /* 0x010fe400078e0202 */
[----:B------:R3:W4:Y:S02]  /*8f80*/  LDS.128 R20, [R0] ;  /* 0x0000000000147984 */ /* 0x0007240000000c00 */
[----:B------:R-:W-:-:S02]  /*8f90*/  VIADD R19, R17, UR4 ;  /* 0x0000000411137c36 */ /* 0x000fc40008000000 */
[----:B------:R0:W-:Y:S01]  /*8fa0*/  @P4 STG.E.U16 desc[UR12][R4.64], R9 ;  /* 0x0000000904004986 */ /* 0x0001e2000c10150c */
[----:B------:R-:W-:Y:S01]  /*8fb0*/  IMAD.WIDE R12, R17, 0x2, R2 ;  /* 0x00000002110c7825 */ /* 0x000fe200078e0202 */
[----:B------:R-:W-:Y:S02]  /*8fc0*/  ISETP.GE.AND P4, PT, R8, UR11, PT ;  /* 0x0000000b08007c0c */ /* 0x000fe4000bf86270 */
[----:B------:R1:W-:Y:S01]  /*8fd0*/  @P2 STG.E.U16 desc[UR12][R6.64], R16 ;  /* 0x0000001006002986 */ /* 0x0003e2000c10150c */
[----:B--2---:R-:W-:Y:S01]  /*8fe0*/  ISETP.LT.AND P2, PT, R105, UR6, !P5 ;  /* 0x0000000669007c0c */ /* 0x004fe2000ef41270 */
[----:B------:R-:W-:Y:S01]  /*8ff0*/  VIADD R8, R106, 0x21 ;  /* 0x000000216a087836 */ /* 0x000fe20000000000 */
[----:B------:R-:W-:Y:S01]  /*9000*/  ISETP.LT.AND P5, PT, R104, UR8, !P5 ;  /* 0x0000000868007c0c */ /* 0x000fe2000efa1270 */
[----:B------:R-:W2:Y:S01]  /*9010*/  LDCU UR6, c[0x0][0x398] ;  /* 0x00007300ff0677ac */ /* 0x000ea20008000800 */
[----:B------:R1:W-:Y:S01]  /*9020*/  @P1 STG.E.U16 desc[UR12][R12.64], R14 ;  /* 0x0000000e0c001986 */ /* 0x0003e2000c10150c */
[----:B---3--:R-:W-:Y:S01]  /*9030*/  VIADD R0, R106, 0x3c ;  /* 0x0000003c6a007836 */ /* 0x008fe20000000000 */
[----:B------:R-:W-:Y:S01]  /*9040*/  ISETP.GE.AND P1, PT, R8, UR11, PT ;  /* 0x0000000b08007c0c */ /* 0x000fe2000bf26270 */
[----:B0-----:R-:W-:Y:S01]  /*9050*/  IMAD.WIDE R4, R17, 0x2, R52 ;  /* 0x0000000211047825 */ /* 0x001fe200078e0234 */
[----:B------:R-:W-:Y:S01]  /*9060*/  PRMT R9, R14, 0x7632, R9 ;  /* 0x000076320e097816 */ /* 0x000fe20000000009 */
[----:B------:R-:W0:Y:S02]  /*9070*/  LDCU UR8, c[0x0][0x398] ;  /* 0x00007300ff0877ac */ /* 0x000e240008000800 */
[----:B-1----:R-:W-:-:S02]  /*9080*/  IMAD.WIDE R6, R19, 0x2, R2 ;  /* 0x0000000213067825 */ /* 0x002fc400078e0202 */
[----:B------:R1:W-:Y:S02]  /*9090*/  @P0 STG.E.U16 desc[UR12][R4.64], R9 ;  /* 0x0000000904000986 */ /* 0x0003e4000c10150c */
[----:B------:R-:W-:Y:S02]  /*90a0*/  VIADD R12, R106, 0x22 ;  /* 0x000000226a0c7836 */ /* 0x000fe40000000000 */
[----:B------:R3:W-:Y:S01]  /*90b0*/  @P2 STG.E.U16 desc[UR12][R6.64], R10 ;  /* 0x0000000a06002986 */ /* 0x0007e2000c10150c */
[----:B------:R-:W-:Y:S01]  /*90c0*/  ISETP.LT.AND P2, PT, R105, UR7, !P6 ;  /* 0x0000000769007c0c */ /* 0x000fe2000f741270 */
[----:B------:R-:W0:Y:S01]  /*90d0*/  LDCU UR7, c[0x0][0x398] ;  /* 0x00007300ff0777ac */ /* 0x000e220008000800 */
[----:B------:R-:W-:Y:S02]  /*90e0*/  ISETP.LT.AND P6, PT, R104, UR9, !P6 ;  /* 0x0000000968007c0c */ /* 0x000fe4000f7c1270 */
[----:B------:R-:W-:Y:S01]  /*90f0*/  PRMT R14, R11, 0x7632, R14 ;  /* 0x000076320b0e7816 */ /* 0x000fe2000000000e */
[----:B------:R-:W0:Y:S01]  /*9100*/  LDCU UR9, c[0x0][0x398] ;  /* 0x00007300ff0977ac */ /* 0x000e220008000800 */
[----:B------:R-:W-:Y:S01]  /*9110*/  ISETP.GE.AND P0, PT, R12, UR11, PT ;  /* 0x0000000b0c007c0c */ /* 0x000fe2000bf06270 */
[----:B-1----:R-:W-:Y:S01]  /*9120*/  IMAD.WIDE R8, R19, 0x2, R52 ;  /* 0x0000000213087825 */ /* 0x002fe200078e0234 */
[----:B------:R-:W-:-:S03]  /*9130*/  PRMT R5, R10, 0x7632, R5 ;  /* 0x000076320a057816 */ /* 0x000fc60000000005 */
[----:B------:R-:W-:Y:S02]  /*9140*/  VIADD R19, R19, UR4 ;  /* 0x0000000413137c36 */ /* 0x000fe40008000000 */
[----:B------:R1:W-:Y:S01]  /*9150*/  @P5 STG.E.U16 desc[UR12][R8.64], R5 ;  /* 0x0000000508005986 */ /* 0x0003e2000c10150c */
[----:B------:R-:W-:Y:S01]  /*9160*/  ISETP.LT.AND P5, PT, R105, UR5, !P3 ;  /* 0x0000000569007c0c */ /* 0x000fe2000dfa1270 */
[C---:B---3--:R-:W-:Y:S01]  /*9170*/  IMAD.WIDE R6, R19.reuse, 0x2, R52 ;  /* 0x0000000213067825 */ /* 0x048fe200078e0234 */
[----:B--2---:R-:W-:Y:S01]  /*9180*/  ISETP.LT.AND P3, PT, R104, UR6, !P3 ;  /* 0x0000000668007c0c */ /* 0x004fe2000df61270 */
[----:B------:R-:W2:Y:S02]  /*9190*/  LDCU UR5, c[0x0][0x398] ;  /* 0x00007300ff0577ac */ /* 0x000ea40008000800 */
[----:B------:R-:W-:Y:S01]  /*91a0*/  VIADD R10, R106, 0x23 ;  /* 0x000000236a0a7836 */ /* 0x000fe20000000000 */
[----:B------:R-:W3:Y:S01]  /*91b0*/  LDCU UR6, c[0x0][0x398] ;  /* 0x00007300ff0677ac */ /* 0x000ee20008000800 */
[----:B-1----:R-:W-:Y:S01]  /*91c0*/  IMAD.WIDE R4, R19, 0x2, R2 ;  /* 0x0000000213047825 */ /* 0x002fe200078e0202 */
[----:B------:R-:W-:-:S03]  /*91d0*/  PRMT R9, R15, 0x7632, R9 ;  /* 0x000076320f097816 */ /* 0x000fc60000000009 */
[----:B------:R-:W-:Y:S01]  /*91e0*/  VIADD R19, R19, UR4 ;  /* 0x0000000413137c36 */ /* 0x000fe20008000000 */
[----:B------:R1:W-:Y:S01]  /*91f0*/  @P2 STG.E.U16 desc[UR12][R4.64], R15 ;  /* 0x0000000f04002986 */ /* 0x0003e2000c10150c */
[----:B------:R-:W-:Y:S01]  /*9200*/  ISETP.GE.AND P2, PT, R10, UR11, PT ;  /* 0x0000000b0a007c0c */ /* 0x000fe2000bf46270 */
[----:B------:R-:W-:Y:S02]  /*9210*/  VIADD R10, R106, 0x24 ;  /* 0x000000246a0a7836 */ /* 0x000fe40000000000 */
[----:B------:R2:W-:Y:S01]  /*9220*/  @P6 STG.E.U16 desc[UR12][R6.64], R9 ;  /* 0x0000000906006986 */ /* 0x0005e2000c10150c */
[----:B0-----:R-:W-:Y:S01]  /*9230*/  ISETP.LT.AND P6, PT, R105, UR8, !P4 ;  /* 0x0000000869007c0c */ /* 0x001fe2000e7c1270 */
[----:B------:R-:W-:Y:S01]  /*9240*/  VIADD R17, R19, UR4 ;  /* 0x0000000413117c36 */ /* 0x000fe20008000000 */
[----:B------:R-:W-:Y:S01]  /*9250*/  ISETP.LT.AND P4, PT, R104, UR10, !P4 ;  /* 0x0000000a68007c0c */ /* 0x000fe2000e781270 */
[----:B------:R-:W0:Y:S02]  /*9260*/  LDCU UR8, c[0x0][0x398] ;  /* 0x00007300ff0877ac */ /* 0x000e240008000800 */
[--C-:B------:R-:W-:Y:S01]  /*9270*/  IMAD.WIDE R12, R17, 0x2, R52.reuse ;  /* 0x00000002110c7825 */ /* 0x100fe200078e0234 */
[----:B------:R-:W0:Y:S03]  /*9280*/  LDCU UR10, c[0x0][0x398] ;  /* 0x00007300ff0a77ac */ /* 0x000e260008000800 */
[----:B-1----:R-:W-:-:S04]  /*9290*/  IMAD.WIDE R4, R19, 0x2, R52 ;  /* 0x0000000213047825 */ /* 0x002fc800078e0234 */
[----:B--2---:R-:W-:-:S04]  /*92a0*/  IMAD.WIDE R8, R19, 0x2, R2 ;  /* 0x0000000213087825 */ /* 0x004fc800078e0202 */
[C---:B------:R-:W-:Y:S01]  /*92b0*/  IMAD.WIDE R6, R17.reuse, 0x2, R2 ;  /* 0x0000000211067825 */ /* 0x040fe200078e0202 */
[----:B------:R1:W-:Y:S01]  /*92c0*/  @P5 STG.E.U16 desc[UR12][R8.64], R11 ;  /* 0x0000000b08005986 */ /* 0x0003e2000c10150c */
[----:B------:R-:W-:Y:S02]  /*92d0*/  ISETP.GE.AND P5, PT, R10, UR11, PT ;  /* 0x0000000b0a007c0c */ /* 0x000fe4000bfa6270 */
[----:B------:R-:W-:Y:S01]  /*92e0*/  VIADD R17, R17, UR4 ;  /* 0x0000000411117c36 */ /* 0x000fe20008000000 */
[----:B------:R2:W-:Y:S01]  /*92f0*/  @P3 STG.E.U16 desc[UR12][R4.64], R14 ;  /* 0x0000000e04003986 */ /* 0x0005e2000c10150c */
[----:B------:R-:W-:Y:S01]  /*9300*/  ISETP.LT.AND P3, PT, R104, UR9, !P1 ;  /* 0x0000000968007c0c */ /* 0x000fe2000cf61270 */
[----:B------:R-:W0:Y:S01]  /*9310*/  LDCU UR9, c[0x0][0x398] ;  /* 0x00007300ff0977ac */ /* 0x000e220008000800 */
[----:B------:R-:W-:Y:S01]  /*9320*/  VIADD R10, R106, 0x26 ;  /* 0x000000266a0a7836 */ /* 0x000fe20000000000 */
[----:B------:R3:W-:Y:S01]  /*9330*/  @P6 STG.E.U16 desc[UR12][R6.64], R24 ;  /* 0x0000001806006986 */ /* 0x0007e2000c10150c */
[----:B------:R-:W-:Y:S01]  /*9340*/  ISETP.LT.AND P6, PT, R105, UR5, !P0 ;  /* 0x0000000569007c0c */ /* 0x000fe2000c7c1270 */
[----:B------:R-:W0:Y:S01]  /*9350*/  LDCU UR5, c[0x0][0x398] ;  /* 0x00007300ff0577ac */ /* 0x000e220008000800 */
[----:B-1----:R-:W-:Y:S01]  /*9360*/  PRMT R9, R24, 0x7632, R9 ;  /* 0x0000763218097816 */ /* 0x002fe20000000009 */
[----:B------:R-:W-:-:S02]  /*9370*/  VIADD R8, R106, 0x25 ;  /* 0x000000256a087836 */ /* 0x000fc40000000000 */
[----:B------:R-:W-:Y:S01]  /*9380*/  VIADD R11, R17, UR4 ;  /* 0x00000004110b7c36 */ /* 0x000fe20008000000 */
[----:B--2---:R-:W-:Y:S01]  /*9390*/  PRMT R14, R25, 0x7632, R14 ;  /* 0x00007632190e7816 */ /* 0x004fe2000000000e */
[----:B------:R1:W-:Y:S01]  /*93a0*/  @P4 STG.E.U16 desc[UR12][R12.64], R9 ;  /* 0x000000090c004986 */ /* 0x0003e2000c10150c */
[----:B------:R-:W-:Y:S01]  /*93b0*/  ISETP.LT.AND P4, PT, R105, UR7, !P1 ;  /* 0x0000000769007c0c */ /* 0x000fe2000cf81270 */
[C---:B------:R-:W-:Y:S01]  /*93c0*/  IMAD.WIDE R4, R17.reuse, 0x2, R2 ;  /* 0x0000000211047825 */ /* 0x040fe200078e0202 */
[----:B------:R-:W-:Y:S01]  /*93d0*/  ISETP.GE.AND P1, PT, R8, UR11, PT ;  /* 0x0000000b08007c0c */ /* 0x000fe2000bf26270 */
[----:B------:R-:W2:Y:S02]  /*93e0*/  LDCU UR7, c[0x0][0x398] ;  /* 0x00007300ff0777ac */ /* 0x000ea40008000800 */
[----:B---3--:R-:W-:Y:S01]  /*93f0*/  IMAD.WIDE R6, R17, 0x2, R52 ;  /* 0x0000000211067825 */ /* 0x008fe200078e0234 */
[----:B-1----:R-:W-:-:S03]  /*9400*/  PRMT R12, R28, 0x7632, R12 ;  /* 0x000076321c0c7816 */ /* 0x002fc6000000000c */
[----:B------:R-:W-:-:S04]  /*9410*/  IMAD.WIDE R8, R11, 0x2, R2 ;  /* 0x000000020b087825 */ /* 0x000fc800078e0202 */
[----:B------:R1:W-:Y:S01]  /*9420*/  @P4 STG.E.U16 desc[UR12][R4.64], R28 ;  /* 0x0000001c04004986 */ /* 0x0003e2000c10150c */
[----:B------:R-:W-:Y:S01]  /*9430*/  ISETP.GE.AND P4, PT, R10, UR11, PT ;  /* 0x0000000b0a007c0c */ /* 0x000fe2000bf86270 */
[----:B------:R-:W-:Y:S02]  /*9440*/  VIADD R13, R11, UR4 ;  /* 0x000000040b0d7c36 */ /* 0x000fe40008000000 */
[----:B------:R3:W-:Y:S01]  /*9450*/  @P3 STG.E.U16 desc[UR12][R6.64], R12 ;  /* 0x0000000c06003986 */ /* 0x0007e2000c10150c */
[----:B------:R-:W-:Y:S01]  /*9460*/  ISETP.LT.AND P3, PT, R104, UR14, !P0 ;  /* 0x0000000e68007c0c */ /* 0x000fe2000c761270 */
[----:B------:R-:W4:Y:S01]  /*9470*/  LDCU UR14, c[0x0][0x398] ;  /* 0x00007300ff0e77ac */ /* 0x000f220008000800 */
[----:B------:R-:W-:Y:S01]  /*9480*/  VIADD R10, R106, 0x27 ;  /* 0x000000276a0a7836 */ /* 0x000fe20000000000 */
[----:B------:R2:W-:Y:S01]  /*9490*/  @P6 STG.E.U16 desc[UR12][R8.64], R25 ;  /* 0x0000001908006986 */ /* 0x0005e2000c10150c */
[----:B------:R-:W-:Y:S01]  /*94a0*/  ISETP.LT.AND P6, PT, R105, UR6, !P2 ;  /* 0x0000000669007c0c */ /* 0x000fe2000d7c1270 */
[----:B------:R-:W4:Y:S01]  /*94b0*/  LDCU UR6, c[0x0][0x398] ;  /* 0x00007300ff0677ac */ /* 0x000f220008000800 */
[----:B0-----:R-:W-:Y:S01]  /*94c0*/  ISETP.LT.AND P2, PT, R104, UR8, !P2 ;  /* 0x0000000868007c0c */ /* 0x001fe2000d741270 */
[----:B-1----:R-:W-:Y:S01]  /*94d0*/  IMAD.WIDE R4, R11, 0x2, R52 ;  /* 0x000000020b047825 */ /* 0x002fe200078e0234 */
[----:B------:R-:W-:Y:S01]  /*94e0*/  ISETP.GE.AND P0, PT, R10, UR11, PT ;  /* 0x0000000b0a007c0c */ /* 0x000fe2000bf06270 */
[----:B------:R-:W0:Y:S02]  /*94f0*/  LDCU UR8, c[0x0][0x398] ;  /* 0x00007300ff0877ac */ /* 0x000e240008000800 */
[----:B---3--:R-:W-:Y:S01]  /*9500*/  IMAD.WIDE R6, R13, 0x2, R2 ;  /* 0x000000020d067825 */ /* 0x008fe200078e0202 */
[----:B------:R-:W-:Y:S01]  /*9510*/  PRMT R12, R29, 0x7632, R12 ;  /* 0x000076321d0c7816 */ /* 0x000fe2000000000c */
[----:B------:R1:W-:Y:S01]  /*9520*/  @P3 STG.E.U16 desc[UR12][R4.64], R14 ;  /* 0x0000000e04003986 */ /* 0x0003e2000c10150c */
[----:B------:R-:W-:Y:S01]  /*9530*/  ISETP.LT.AND P3, PT, R105, UR10, !P5 ;  /* 0x0000000a69007c0c */ /* 0x000fe2000ef61270 */
[----:B--2---:R-:W-:Y:S01]  /*9540*/  IMAD.WIDE R8, R13, 0x2, R52 ;  /* 0x000000020d087825 */ /* 0x004fe200078e0234 */
[----:B------:R-:W-:Y:S01]  /*9550*/  ISETP.LT.AND P5, PT, R104, UR5, !P5 ;  /* 0x0000000568007c0c */ /* 0x000fe2000efa1270 */
[----:B------:R2:W-:Y:S01]  /*9560*/  @P6 STG.E.U16 desc[UR12][R6.64], R29 ;  /* 0x0000001d06006986 */ /* 0x0005e2000c10150c */
[----:B------:R-:W-:Y:S01]  /*9570*/  ISETP.LT.AND P6, PT, R105, UR7, !P1 ;  /* 0x0000000769007c0c */ /* 0x000fe2000cfc1270 */
[----:B------:R-:W-:Y:S01]  /*9580*/  VIADD R13, R13, UR4 ;  /* 0x000000040d0d7c36 */ /* 0x000fe20008000000 */
[----:B------:R-:W3:Y:S01]  /*9590*/  LDCU UR5, c[0x0][0x398] ;  /* 0x00007300ff0577ac */ /* 0x000ee20008000800 */
[----:B------:R0:W-:Y:S01]  /*95a0*/  @P2 STG.E.U16 desc[UR12][R8.64], R12 ;  /* 0x0000000c08002986 */ /* 0x0001e2000c10150c */
[----:B------:R-:W-:-:S02]  /*95b0*/  VIADD R10, R106, 0x28 ;  /* 0x000000286a0a7836 */ /* 0x000fc40000000000 */
[C---:B------:R-:W-:Y:S01]  /*95c0*/  VIADD R11, R13.reuse, UR4 ;  /* 0x000000040d0b7c36 */ /* 0x040fe20008000000 */
[----:B------:R-:W3:Y:S01]  /*95d0*/  LDCU UR7, c[0x0][0x398] ;  /* 0x00007300ff0777ac */ /* 0x000ee20008000800 */
[C---:B-1----:R-:W-:Y:S01]  /*95e0*/  IMAD.WIDE R4, R13.reuse, 0x2, R2 ;  /* 0x000000020d047825 */ /* 0x042fe200078e0202 */
[----:B------:R-:W-:Y:S01]  /*95f0*/  PRMT R14, R30, 0x7632, R14 ;  /* 0x000076321e0e7816 */ /* 0x000fe2000000000e */
[----:B------:R-:W1:Y:S02]  /*9600*/  LDCU UR10, c[0x0][0x398] ;  /* 0x00007300ff0a77ac */ /* 0x000e640008000800 */
[----:B--2---:R-:W-:Y:S01]  /*9610*/  IMAD.WIDE R6, R13, 0x2, R52 ;  /* 0x000000020d067825 */ /* 0x004fe200078e0234 */
[----:B------:R2:W-:Y:S01]  /*9620*/  @P3 STG.E.U16 desc[UR12][R4.64], R26 ;  /* 0x0000001a04003986 */ /* 0x0005e2000c10150c */
[----:B------:R-:W-:Y:S02]  /*9630*/  ISETP.GE.AND P2, PT, R10, UR11, PT ;  /* 0x0000000b0a007c0c */ /* 0x000fe4000bf46270 */
[----:B0-----:R-:W-:Y:S01]  /*9640*/  PRMT R12, R26, 0x7632, R12 ;  /* 0x000076321a0c7816 */ /* 0x001fe2000000000c */
[----:B------:R-:W-:-:S04]  /*9650*/  IMAD.WIDE R8, R11, 0x2, R2 ;  /* 0x000000020b087825 */ /* 0x000fc800078e0202 */
[----:B------:R0:W-:Y:S01]  /*9660*/  @P5 STG.E.U16 desc[UR12][R6.64], R12 ;  /* 0x0000000c06005986 */ /* 0x0001e2000c10150c */
[C---:B------:R-:W-:Y:S01]  /*9670*/  ISETP.LT.AND P5, PT, R104.reuse, UR9, !P1 ;  /* 0x0000000968007c0c */ /* 0x040fe2000cfa1270 */
[----:B------:R-:W-:Y:S01]  /*9680*/  VIADD R13, R11, UR4 ;  /* 0x000000040b0d7c36 */ /* 0x000fe20008000000 */
[----:B------:R-:W1:Y:S01]  /*9690*/  LDCU UR9, c[0x0][0x398] ;  /* 0x00007300ff0977ac */ /* 0x000e620008000800 */
[----:B------:R3:W-:Y:S01]  /*96a0*/  @P6 STG.E.U16 desc[UR12][R8.64], R30 ;  /* 0x0000001e08006986 */ /* 0x0007e2000c10150c */
[----:B----4-:R-:W-:Y:S01]  /*96b0*/  ISETP.LT.AND P6, PT, R105, UR6, !P4 ;  /* 0x0000000669007c0c */ /* 0x010fe2000e7c1270 */
[----:B--2---:R-:W-:Y:S01]  /*96c0*/  IMAD.WIDE R4, R11, 0x2, R52 ;  /* 0x000000020b047825 */ /* 0x004fe200078e0234 */
[----:B------:R-:W-:Y:S01]  /*96d0*/  ISETP.LT.AND P4, PT, R104, UR8, !P4 ;  /* 0x0000000868007c0c */ /* 0x000fe2000e781270 */
[----:B------:R-:W2:Y:S02]  /*96e0*/  LDCU UR6, c[0x0][0x398] ;  /* 0x00007300ff0677ac */ /* 0x000ea40008000800 */
[----:B------:R-:W-:-:S02]  /*96f0*/  VIADD R10, R106, 0x29 ;  /* 0x000000296a0a7836 */ /* 0x000fc40000000000 */
[----:B0-----:R-:W-:Y:S01]  /*9700*/  IMAD.WIDE R6, R13, 0x2, R2 ;  /* 0x000000020d067825 */ /* 0x001fe200078e0202 */
[----:B------:R-:W-:Y:S01]  /*9710*/  PRMT R12, R27, 0x7632, R12 ;  /* 0x000076321b0c7816 */ /* 0x000fe2000000000c */
[----:B------:R0:W-:Y:S01]  /*9720*/  @P5 STG.E.U16 desc[UR12][R4.64], R14 ;  /* 0x0000000e04005986 */ /* 0x0001e2000c10150c */
[----:B------:R-:W4:Y:S01]  /*9730*/  LDCU UR8, c[0x0][0x398] ;  /* 0x00007300ff0877ac */ /* 0x000f220008000800 */
[----:B---3--:R-:W-:Y:S01]  /*9740*/  IMAD.WIDE R8, R13, 0x2, R52 ;  /* 0x000000020d087825 */ /* 0x008fe200078e0234 */
[C---:B------:R-:W-:Y:S01]  /*9750*/  ISETP.LT.AND P5, PT, R105.reuse, UR14, !P0 ;  /* 0x0000000e69007c0c */ /* 0x040fe2000c7a1270 */
[----:B------:R3:W-:Y:S01]  /*9760*/  @P6 STG.E.U16 desc[UR12][R6.64], R27 ;  /* 0x0000001b06006986 */ /* 0x0007e2000c10150c */
[----:B------:R-:W-:Y:S01]  /*9770*/  ISETP.LT.AND P6, PT, R105, UR7, !P2 ;  /* 0x0000000769007c0c */ /* 0x000fe2000d7c1270 */
[----:B------:R-:W-:Y:S01]  /*9780*/  VIADD R13, R13, UR4 ;  /* 0x000000040d0d7c36 */ /* 0x000fe20008000000 */
[----:B------:R-:W-:Y:S01]  /*9790*/  ISETP.GE.AND P3, PT, R10, UR11, PT ;  /* 0x0000000b0a007c0c */ /* 0x000fe2000bf66270 */
[----:B------:R1:W-:Y:S01]  /*97a0*/  @P4 STG.E.U16 desc[UR12][R8.64], R12 ;  /* 0x0000000c08004986 */ /* 0x0003e2000c10150c */
[----:B------:R-:W-:Y:S01]  /*97b0*/  ISETP.LT.AND P4, PT, R104, UR5, !P0 ;  /* 0x0000000568007c0c */ /* 0x000fe2000c781270 */
[C---:B------:R-:W-:Y:S01]  /*97c0*/  VIADD R11, R13.reuse, UR4 ;  /* 0x000000040d0b7c36 */ /* 0x040fe20008000000 */
[----:B------:R-:W2:Y:S01]  /*97d0*/  LDCU UR5, c[0x0][0x398] ;  /* 0x00007300ff0577ac */ /* 0x000ea20008000800 */
[C---:B0-----:R-:W-:Y:S01]  /*97e0*/  IMAD.WIDE R4, R13.reuse, 0x2, R2 ;  /* 0x000000020d047825 */ /* 0x041fe200078e0202 */
[----:B------:R-:W-:Y:S01]  /*97f0*/  PRMT R14, R32, 0x7632, R14 ;  /* 0x00007632200e7816 */ /* 0x000fe2000000000e */
[----:B------:R-:W0:Y:S02]  /*9800*/  LDCU UR7, c[0x0][0x398] ;  /* 0x00007300ff0777ac */ /* 0x000e240008000800 */
[----:B---3--:R-:W-:Y:S01]  /*9810*/  IMAD.WIDE R6, R13, 0x2, R52 ;  /* 0x000000020d067825 */ /* 0x008fe200078e0234 */
[----:B------:R3:W-:Y:S01]  /*9820*/  @P5 STG.E.U16 desc[UR12][R4.64], R31 ;  /* 0x0000001f04005986 */ /* 0x0007e2000c10150c */
[----:B------:R-:W0:Y:S01]  /*9830*/  LDCU UR14, c[0x0][0x398] ;  /* 0x00007300ff0e77ac */ /* 0x000e220008000800 */
[----:B-1----:R-:W-:Y:S01]  /*9840*/  PRMT R12, R31, 0x7632, R12 ;  /* 0x000076321f0c7816 */ /* 0x002fe2000000000c */
[----:B------:R-:W-:-:S04]  /*9850*/  IMAD.WIDE R8, R11, 0x2, R2 ;  /* 0x000000020b087825 */ /* 0x000fc800078e0202 */
[----:B------:R1:W-:Y:S01]  /*9860*/  @P4 STG.E.U16 desc[UR12][R6.64], R12 ;  /* 0x0000000c06004986 */ /* 0x0003e2000c10150c */
[----:B------:R-:W-:Y:S01]  /*9870*/  ISETP.LT.AND P4, PT, R104, UR10, !P2 ;  /* 0x0000000a68007c0c */ /* 0x000fe2000d781270 */
[----:B------:R-:W-:Y:S01]  /*9880*/  VIADD R10, R106, 0x2a ;  /* 0x0000002a6a0a7836 */ /* 0x000fe20000000000 */
[----:B------:R-:W0:Y:S01]  /*9890*/  LDCU UR10, c[0x0][0x398] ;  /* 0x00007300ff0a77ac */ /* 0x000e220008000800 */
[----:B------:R1:W-:Y:S01]  /*98a0*/  @P6 STG.E.U16 desc[UR12][R8.64], R32 ;  /* 0x0000002008006986 */ /* 0x0003e2000c10150c */
[----:B--2---:R-:W-:Y:S01]  /*98b0*/  ISETP.LT.AND P6, PT, R105, UR6, !P3 ;  /* 0x0000000669007c0c */ /* 0x004fe2000dfc1270 */
[C---:B------:R-:W-:Y:S01]  /*98c0*/  VIADD R13, R11.reuse, UR4 ;  /* 0x000000040b0d7c36 */ /* 0x040fe20008000000 */
[----:B----4-:R-:W-:Y:S01]  /*98d0*/  ISETP.LT.AND P3, PT, R104, UR8, !P3 ;  /* 0x0000000868007c0c */ /* 0x010fe2000df61270 */
[----:B---3--:R-:W-:Y:S01]  /*98e0*/  IMAD.WIDE R4, R11, 0x2, R52 ;  /* 0x000000020b047825 */ /* 0x008fe200078e0234 */
[----:B------:R-:W-:Y:S01]  /*98f0*/  ISETP.GE.AND P1, PT, R10, UR11, PT ;  /* 0x0000000b0a007c0c */ /* 0x000fe2000bf26270 */
[----:B------:R-:W2:Y:S02]  /*9900*/  LDCU UR6, c[0x0][0x398] ;  /* 0x00007300ff0677ac */ /* 0x000ea40008000800 */
[C---:B-1----:R-:W-:Y:S01]  /*9910*/  IMAD.WIDE R6, R13.reuse, 0x2, R2 ;  /* 0x000000020d067825 */ /* 0x042fe200078e0202 */
[----:B------:R-:W-:Y:S01]  /*9920*/  PRMT R12, R36, 0x7632, R12 ;  /* 0x00007632240c7816 */ /* 0x000fe2000000000c */
[----:B------:R1:W-:Y:S01]  /*9930*/  @P4 STG.E.U16 desc[UR12][R4.64], R14 ;  /* 0x0000000e04004986 */ /* 0x0003e2000c10150c */
[----:B------:R-:W3:Y:S01]  /*9940*/  LDCU UR8, c[0x0][0x398] ;  /* 0x00007300ff0877ac */ /* 0x000ee20008000800 */
[----:B------:R-:W-:-:S02]  /*9950*/  IMAD.WIDE R8, R13, 0x2, R52 ;  /* 0x000000020d087825 */ /* 0x000fc400078e0234 */
[----:B------:R4:W-:Y:S02]  /*9960*/  @P6 STG.E.U16 desc[UR12][R6.64], R36 ;  /* 0x0000002406006986 */ /* 0x0009e4000c10150c */
[----:B------:R-:W-:Y:S02]  /*9970*/  VIADD R10, R106, 0x2b ;  /* 0x0000002b6a0a7836 */ /* 0x000fe40000000000 */
[----:B------:R2:W-:Y:S01]  /*9980*/  @P3 STG.E.U16 desc[UR12][R8.64], R12 ;  /* 0x0000000c08003986 */ /* 0x0005e2000c10150c */
[----:B------:R-:W-:Y:S01]  /*9990*/  ISETP.LT.AND P3, PT, R105, UR9, !P1 ;  /* 0x0000000969007c0c */ /* 0x000fe2000cf61270 */
[----:B------:R-:W-:Y:S01]  /*99a0*/  VIADD R13, R13, UR4 ;  /* 0x000000040d0d7c36 */ /* 0x000fe20008000000 */
[----:B------:R-:W-:Y:S01]  /*99b0*/  ISETP.GE.AND P0, PT, R10, UR11, PT ;  /* 0x0000000b0a007c0c */ /* 0x000fe2000bf06270 */
[----:B------:R-:W-:Y:S01]  /*99c0*/  VIADD R10, R106, 0x2c ;  /* 0x0000002c6a0a7836 */ /* 0x000fe20000000000 */
[----:B------:R-:W-:Y:S01]  /*99d0*/  ISETP.LT.AND P1, PT, R104, UR5, !P1 ;  /* 0x0000000568007c0c */ /* 0x000fe2000cf21270 */
[----:B------:R-:W3:Y:S01]  /*99e0*/  LDCU UR9, c[0x0][0x398] ;  /* 0x00007300ff0977ac */ /* 0x000ee20008000800 */
[----:B-1----:R-:W-:Y:S01]  /*99f0*/  IMAD.WIDE R4, R13, 0x2, R2 ;  /* 0x000000020d047825 */ /* 0x002fe200078e0202 */
[----:B0-----:R-:W-:-:S02]  /*9a00*/  ISETP.LT.AND P4, PT, R105, UR7, !P0 ;  /* 0x0000000769007c0c */ /* 0x001fc4000c781270 */
[----:B------:R-:W-:Y:S01]  /*9a10*/  ISETP.GE.AND P5, PT, R10, UR11, PT ;  /* 0x0000000b0a007c0c */ /* 0x000fe2000bfa6270 */
[----:B------:R-:W-:Y:S01]  /*9a20*/  VIADD R10, R106, 0x2d ;  /* 0x0000002d6a0a7836 */ /* 0x000fe20000000000 */
[----:B------:R-:W0:Y:S01]  /*9a30*/  LDCU UR5, c[0x0][0x398] ;  /* 0x00007300ff0577ac */ /* 0x000e220008000800 */
[----:B----4-:R-:W-:Y:S01]  /*9a40*/  IMAD.WIDE R6, R13, 0x2, R52 ;  /* 0x000000020d067825 */ /* 0x010fe200078e0234 */
[----:B--2---:R-:W-:Y:S01]  /*9a50*/  PRMT R9, R33, 0x7632, R9 ;  /* 0x0000763221097816 */ /* 0x004fe20000000009 */
[----:B------:R1:W-:Y:S01]  /*9a60*/  @P3 STG.E.U16 desc[UR12][R4.64], R33 ;  /* 0x0000002104003986 */ /* 0x0003e2000c10150c */
[----:B------:R-:W-:Y:S01]  /*9a70*/  ISETP.LT.AND P6, PT, R104, UR10, !P0 ;  /* 0x0000000a68007c0c */ /* 0x000fe2000c7c1270 */
[----:B------:R-:W-:Y:S01]  /*9a80*/  VIADD R11, R106, 0x2e ;  /* 0x0000002e6a0b7836 */ /* 0x000fe20000000000 */
[----:B------:R-:W-:Y:S01]  /*9a90*/  ISETP.GE.AND P2, PT, R10, UR11, PT ;  /* 0x0000000b0a007c0c */ /* 0x000fe2000bf46270 */
[C---:B------:R-:W-:Y:S01]  /*9aa0*/  VIADD R10, R106.reuse, 0x2f ;  /* 0x0000002f6a0a7836 */ /* 0x040fe20000000000 */
[----:B------:R2:W-:Y:S01]  /*9ab0*/  @P1 STG.E.U16 desc[UR12][R6.64], R9 ;  /* 0x0000000906001986 */ /* 0x0005e2000c10150c */
[----:B------:R-:W-:Y:S01]  /*9ac0*/  VIADD R13, R13, UR4 ;  /* 0x000000040d0d7c36 */ /* 0x000fe20008000000 */
[----:B------:R-:W-:Y:S01]  /*9ad0*/  ISETP.LT.AND P1, PT, R105, UR6, !P5 ;  /* 0x0000000669007c0c */ /* 0x000fe2000ef21270 */
[----:B------:R-:W4:Y:S01]  /*9ae0*/  LDCU UR6, c[0x0][0x398] ;  /* 0x00007300ff0677ac */ /* 0x000f220008000800 */
[----:B------:R-:W-:Y:S01]  /*9af0*/  ISETP.GE.AND P0, PT, R11, UR11, PT ;  /* 0x0000000b0b007c0c */ /* 0x000fe2000bf06270 */
[----:B------:R-:W-:Y:S01]  /*9b00*/  VIADD R12, R106, 0x30 ;  /* 0x000000306a0c7836 */ /* 0x000fe20000000000 */
[----:B------:R-:W-:Y:S01]  /*9b10*/  ISETP.GE.AND P3, PT, R10, UR11, PT ;  /* 0x0000000b0a007c0c */ /* 0x000fe2000bf66270 */
[----:B------:R-:W-:Y:S01]  /*9b20*/  IMAD.WIDE R10, R13, 0x2, R52 ;  /* 0x000000020d0a7825 */ /* 0x000fe200078e0234 */
[----:B-1----:R-:W-:Y:S01]  /*9b30*/  PRMT R5, R37, 0x7632, R5 ;  /* 0x0000763225057816 */ /* 0x002fe20000000005 */
[----:B------:R-:W1:Y:S01]  /*9b40*/  LDCU UR7, c[0x0][0x398] ;  /* 0x00007300ff0777ac */ /* 0x000e620008000800 */
[----:B---3--:R-:W-:Y:S01]  /*9b50*/  ISETP.LT.AND P5, PT, R104, UR8, !P5 ;  /* 0x0000000868007c0c */ /* 0x008fe2000efa1270 */
[----:B--2---:R-:W-:Y:S01]  /*9b60*/  IMAD.WIDE R8, R13, 0x2, R2 ;  /* 0x000000020d087825 */ /* 0x004fe200078e0202 */
[----:B------:R-:W2:Y:S01]  /*9b70*/  LDCU UR8, c[0x0][0x398] ;  /* 0x00007300ff0877ac */ /* 0x000ea20008000800 */
[----:B------:R-:W-:-:S02]  /*9b80*/  PRMT R14, R39, 0x7632, R14 ;  /* 0x00007632270e7816 */ /* 0x000fc4000000000e */
[----:B------:R-:W-:Y:S01]  /*9b90*/  VIADD R13, R13, UR4 ;  /* 0x000000040d0d7c36 */ /* 0x000fe20008000000 */
[----:B------:R3:W-:Y:S01]  /*9ba0*/  @P4 STG.E.U16 desc[UR12][R8.64], R37 ;  /* 0x0000002508004986 */ /* 0x0007e2000c10150c */
[----:B------:R-:W-:Y:S01]  /*9bb0*/  ISETP.GE.AND P4, PT, R12, UR11, PT ;  /* 0x0000000b0c007c0c */ /* 0x000fe2000bf86270 */
[----:B------:R-:W1:Y:S01]  /*9bc0*/  LDCU UR10, c[0x0][0x398] ;  /* 0x00007300ff0a77ac */ /* 0x000e620008000800 */
[----:B------:R-:W-:Y:S01]  /*9bd0*/  IMAD.WIDE R6, R13, 0x2, R52 ;  /* 0x000000020d067825 */ /* 0x000fe200078e0234 */
[----:B------:R2:W-:Y:S01]  /*9be0*/  @P6 STG.E.U16 desc[UR12][R10.64], R5 ;  /* 0x000000050a006986 */ /* 0x0005e2000c10150c */
[----:B------:R-:W-:Y:S01]  /*9bf0*/  ISETP.LT.AND P6, PT, R105, UR9, !P2 ;  /* 0x0000000969007c0c */ /* 0x000fe2000d7c1270 */
[----:B------:R-:W1:Y:S01]  /*9c00*/  LDCU UR9, c[0x0][0x398] ;  /* 0x00007300ff0977ac */ /* 0x000e620008000800 */
[----:B0-----:R-:W-:Y:S01]  /*9c10*/  ISETP.LT.AND P2, PT, R104, UR5, !P2 ;  /* 0x0000000568007c0c */ /* 0x001fe2000d741270 */
[----:B------:R-:W-:Y:S01]  /*9c20*/  VIADD R15, R13, UR4 ;  /* 0x000000040d0f7c36 */ /* 0x000fe20008000000 */
[----:B------:R-:W0:Y:S01]  /*9c30*/  LDCU UR5, c[0x0][0x398] ;  /* 0x00007300ff0577ac */ /* 0x000e220008000800 */
[----:B------:R-:W-:-:S02]  /*9c40*/  VIADD R12, R106, 0x35 ;  /* 0x000000356a0c7836 */ /* 0x000fc40000000000 */
[----:B---3--:R-:W-:Y:S01]  /*9c50*/  IMAD.WIDE R8, R15, 0x2, R2 ;  /* 0x000000020f087825 */ /* 0x008fe200078e0202 */
[----:B--2---:R-:W-:-:S03]  /*9c60*/  PRMT R11, R34, 0x7632, R11 ;  /* 0x00007632220b7816 */ /* 0x004fc6000000000b */
[----:B------:R-:W-:-:S04]  /*9c70*/  IMAD.WIDE R4, R13, 0x2, R2 ;  /* 0x000000020d047825 */ /* 0x000fc800078e0202 */
[----:B------:R-:W-:Y:S01]  /*9c80*/  VIADD R10, R106, 0x31 ;  /* 0x000000316a0a7836 */ /* 0x000fe20000000000 */
[----:B------:R2:W-:Y:S04]  /*9c90*/  @P1 STG.E.U16 desc[UR12][R4.64], R34 ;  /* 0x0000002204001986 */ /* 0x0005e8000c10150c */
[----:B------:R3:W-:Y:S01]  /*9ca0*/  @P5 STG.E.U16 desc[UR12][R6.64], R11 ;  /* 0x0000000b06005986 */ /* 0x0007e2000c10150c */
[----:B----4-:R-:W-:Y:S01]  /*9cb0*/  ISETP.LT.AND P5, PT, R105, UR6, !P0 ;  /* 0x0000000669007c0c */ /* 0x010fe2000c7a1270 */
[----:B------:R-:W4:Y:S01]  /*9cc0*/  LDCU UR6, c[0x0][0x398] ;  /* 0x00007300ff0677ac */ /* 0x000f220008000800 */
[----:B-1----:R-:W-:Y:S01]  /*9cd0*/  ISETP.LT.AND P0, PT, R104, UR7, !P0 ;  /* 0x0000000768007c0c */ /* 0x002fe2000c701270 */
[----:B------:R1:W-:Y:S01]  /*9ce0*/  @P6 STG.E.U16 desc[UR12][R8.64], R38 ;  /* 0x0000002608006986 */ /* 0x0003e2000c10150c */
[----:B------:R-:W-:Y:S01]  /*9cf0*/  ISETP.GE.AND P1, PT, R10, UR11, PT ;  /* 0x0000000b0a007c0c */ /* 0x000fe2000bf26270 */
[----:B------:R-:W4:Y:S01]  /*9d00*/  LDCU UR7, c[0x0][0x398] ;  /* 0x00007300ff0777ac */ /* 0x000f220008000800 */
[----:B------:R-:W-:-:S02]  /*9d10*/  VIADD R10, R106, 0x32 ;  /* 0x000000326a0a7836 */ /* 0x000fc40000000000 */
[----:B--2---:R-:W-:Y:S01]  /*9d20*/  IMAD.WIDE R4, R15, 0x2, R52 ;  /* 0x000000020f047825 */ /* 0x004fe200078e0234 */
[----:B---3--:R-:W-:-:S03]  /*9d30*/  PRMT R7, R38, 0x7632, R7 ;  /* 0x0000763226077816 */ /* 0x008fc60000000007 */
[----:B------:R-:W-:Y:S01]  /*9d40*/  VIADD R15, R15, UR4 ;  /* 0x000000040f0f7c36 */ /* 0x000fe20008000000 */
[----:B------:R-:W-:Y:S01]  /*9d50*/  ISETP.GE.AND P6, PT, R10, UR11, PT ;  /* 0x0000000b0a007c0c */ /* 0x000fe2000bfc6270 */
[----:B------:R-:W-:Y:S01]  /*9d60*/  VIADD R10, R106, 0x33 ;  /* 0x000000336a0a7836 */ /* 0x000fe20000000000 */
[----:B------:R2:W-:Y:S01]  /*9d70*/  @P2 STG.E.U16 desc[UR12][R4.64], R7 ;  /* 0x0000000704002986 */ /* 0x0005e2000c10150c */
[----:B------:R-:W-:Y:S01]  /*9d80*/  ISETP.LT.AND P2, PT, R105, UR8, !P3 ;  /* 0x0000000869007c0c */ /* 0x000fe2000df41270 */
[----:B------:R-:W3:Y:S01]  /*9d90*/  LDCU UR8, c[0x0][0x398] ;  /* 0x00007300ff0877ac */ /* 0x000ee20008000800 */
[----:B0-----:R-:W-:Y:S01]  /*9da0*/  ISETP.LT.AND P3, PT, R104, UR5, !P3 ;  /* 0x0000000568007c0c */ /* 0x001fe2000df61270 */
[C---:B-1----:R-:W-:Y:S01]  /*9db0*/  IMAD.WIDE R8, R15.reuse, 0x2, R52 ;  /* 0x000000020f087825 */ /* 0x042fe200078e0234 */
[----:B------:R-:W0:Y:S03]  /*9dc0*/  LDCU UR5, c[0x0][0x398] ;  /* 0x00007300ff0577ac */ /* 0x000e260008000800 */
[----:B--2---:R-:W-:Y:S01]  /*9dd0*/  IMAD.WIDE R6, R15, 0x2, R2 ;  /* 0x000000020f067825 */ /* 0x004fe200078e0202 */
[----:B------:R-:W-:-:S03]  /*9de0*/  PRMT R5, R35, 0x7632, R5 ;  /* 0x0000763223057816 */ /* 0x000fc60000000005 */
[----:B------:R-:W-:Y:S01]  /*9df0*/  VIADD R15, R15, UR4 ;  /* 0x000000040f0f7c36 */ /* 0x000fe20008000000 */
[----:B------:R1:W-:Y:S01]  /*9e00*/  @P5 STG.E.U16 desc[UR12][R6.64], R35 ;  /* 0x0000002306005986 */ /* 0x0003e2000c10150c */
[----:B------:R-:W-:Y:S01]  /*9e10*/  ISETP.GE.AND P5, PT, R10, UR11, PT ;  /* 0x0000000b0a007c0c */ /* 0x000fe2000bfa6270 */
[----:B------:R-:W-:Y:S02]  /*9e20*/  VIADD R10, R106, 0x34 ;  /* 0x000000346a0a7836 */ /* 0x000fe40000000000 */
[----:B------:R2:W-:Y:S01]  /*9e30*/  @P0 STG.E.U16 desc[UR12][R8.64], R5 ;  /* 0x0000000508000986 */ /* 0x0005e2000c10150c */
[----:B----4-:R-:W-:Y:S01]  /*9e40*/  ISETP.LT.AND P0, PT, R105, UR6, !P4 ;  /* 0x0000000669007c0c */ /* 0x010fe2000e701270 */
[----:B------:R-:W4:Y:S01]  /*9e50*/  LDCU UR6, c[0x0][0x398] ;  /* 0x00007300ff0677ac */ /* 0x000f220008000800 */
[----:B------:R-:W-:Y:S01]  /*9e60*/  ISETP.LT.AND P4, PT, R104, UR7, !P4 ;  /* 0x0000000768007c0c */ /* 0x000fe2000e781270 */
[C---:B------:R-:W-:Y:S01]  /*9e70*/  VIADD R11, R15.reuse, UR4 ;  /* 0x000000040f0b7c36 */ /* 0x040fe20008000000 */
[----:B------:R-:W0:Y:S01]  /*9e80*/  LDCU UR7, c[0x0][0x398] ;  /* 0x00007300ff0777ac */ /* 0x000e220008000800 */
[----:B-1----:R-:W-:-:S04]  /*9e90*/  IMAD.WIDE R6, R15, 0x2, R52 ;  /* 0x000000020f067825 */ /* 0x002fc800078e0234 */
[----:B--2---:R-:W-:-:S04]  /*9ea0*/  IMAD.WIDE R4, R15, 0x2, R2 ;  /* 0x000000020f047825 */ /* 0x004fc800078e0202 */
[C---:B------:R-:W-:Y:S01]  /*9eb0*/  IMAD.WIDE R8, R11.reuse, 0x2, R2 ;  /* 0x000000020b087825 */ /* 0x040fe200078e0202 */
[----:B------:R1:W-:Y:S01]  /*9ec0*/  @P2 STG.E.U16 desc[UR12][R4.64], R39 ;  /* 0x0000002704002986 */ /* 0x0003e2000c10150c */
[----:B------:R-:W-:Y:S02]  /*9ed0*/  ISETP.GE.AND P2, PT, R10, UR11, PT ;  /* 0x0000000b0a007c0c */ /* 0x000fe4000bf46270 */
[----:B------:R-:W-:Y:S01]  /*9ee0*/  VIADD R13, R11, UR4 ;  /* 0x000000040b0d7c36 */ /* 0x000fe20008000000 */
[----:B------:R2:W-:Y:S01]  /*9ef0*/  @P3 STG.E.U16 desc[UR12][R6.64], R14 ;  /* 0x0000000e06003986 */ /* 0x0005e2000c10150c */
[----:B---3--:R-:W-:Y:S01]  /*9f00*/  ISETP.LT.AND P3, PT, R105, UR8, !P1 ;  /* 0x0000000869007c0c */ /* 0x008fe2000cf61270 */
[----:B------:R-:W3:Y:S01]  /*9f10*/  LDCU UR8, c[0x0][0x398] ;  /* 0x00007300ff0877ac */ /* 0x000ee20008000800 */
[----:B------:R-:W-:Y:S01]  /*9f20*/  ISETP.LT.AND P1, PT, R104, UR9, !P1 ;  /* 0x0000000968007c0c */ /* 0x000fe2000cf21270 */
[----:B------:R0:W-:Y:S01]  /*9f30*/  @P0 STG.E.U16 desc[UR12][R8.64], R40 ;  /* 0x0000002808000986 */ /* 0x0001e2000c10150c */
[----:B------:R-:W-:Y:S01]  /*9f40*/  ISETP.GE.AND P0, PT, R12, UR11, PT ;  /* 0x0000000b0c007c0c */ /* 0x000fe2000bf06270 */
[----:B------:R-:W3:Y:S01]  /*9f50*/  LDCU UR9, c[0x0][0x398] ;  /* 0x00007300ff0977ac */ /* 0x000ee20008000800 */
[----:B------:R-:W-:-:S02]  /*9f60*/  VIADD R12, R106, 0x37 ;  /* 0x000000376a0c7836 */ /* 0x000fc40000000000 */
[----:B-1----:R-:W-:Y:S01]  /*9f70*/  IMAD.WIDE R4, R11, 0x2, R52 ;  /* 0x000000020b047825 */ /* 0x002fe200078e0234 */
[----:B--2---:R-:W-:-:S03]  /*9f80*/  PRMT R7, R40, 0x7632, R7 ;  /* 0x0000763228077816 */ /* 0x004fc60000000007 */
[----:B------:R-:W-:Y:S01]  /*9f90*/  IMAD.WIDE R10, R13, 0x2, R2 ;  /* 0x000000020d0a7825 */ /* 0x000fe200078e0202 */
[----:B------:R-:W-:Y:S01]  /*9fa0*/  PRMT R14, R21, 0x7632, R14 ;  /* 0x00007632150e7816 */ /* 0x000fe2000000000e */
[----:B------:R1:W-:Y:S01]  /*9fb0*/  @P4 STG.E.U16 desc[UR12][R4.64], R7 ;  /* 0x0000000704004986 */ /* 0x0003e2000c10150c */
[----:B0-----:R-:W-:Y:S01]  /*9fc0*/  ISETP.LT.AND P4, PT, R105, UR5, !P6 ;  /* 0x0000000569007c0c */ /* 0x001fe2000f781270 */
[----:B------:R-:W-:Y:S01]  /*9fd0*/  VIADD R8, R106, 0x36 ;  /* 0x000000366a087836 */ /* 0x000fe20000000000 */
[----:B----4-:R-:W-:Y:S01]  /*9fe0*/  ISETP.LT.AND P6, PT, R104, UR6, !P6 ;  /* 0x0000000668007c0c */ /* 0x010fe2000f7c1270 */
[----:B------:R-:W0:Y:S01]  /*9ff0*/  LDCU UR5, c[0x0][0x398] ;  /* 0x00007300ff0577ac */ /* 0x000e220008000800 */
[----:B------:R2:W-:Y:S01]  /*a000*/  @P3 STG.E.U16 desc[UR12][R10.64], R44 ;  /* 0x0000002c0a003986 */ /* 0x0005e2000c10150c */
[C---:B------:R-:W-:Y:S01]  /*a010*/  VIADD R9, R13.reuse, UR4 ;  /* 0x000000040d097c36 */ /* 0x040fe20008000000 */
[----:B------:R-:W-:Y:S01]  /*a020*/  ISETP.GE.AND P3, PT, R8, UR11, PT ;  /* 0x0000000b08007c0c */ /* 0x000fe2000bf66270 */
[----:B------:R-:W4:Y:S01]  /*a030*/  LDCU UR6, c[0x0][0x398] ;  /* 0x00007300ff0677ac */ /* 0x000f220008000800 */
[----:B-1----:R-:W-:Y:S01]  /*a040*/  PRMT R5, R44, 0x7632, R5 ;  /* 0x000076322c057816 */ /* 0x002fe20000000005 */
[----:B------:R-:W-:-:S04]  /*a050*/  IMAD.WIDE R6, R13, 0x2, R52 ;  /* 0x000000020d067825 */ /* 0x000fc800078e0234 */
[----:B------:R-:W-:Y:S01]  /*a060*/  VIADD R13, R9, UR4 ;  /* 0x00000004090d7c36 */ /* 0x000fe20008000000 */
[----:B------:R1:W-:Y:S01]  /*a070*/  @P1 STG.E.U16 desc[UR12][R6.64], R5 ;  /* 0x0000000506001986 */ /* 0x0003e2000c10150c */
[----:B------:R-:W-:Y:S01]  /*a080*/  ISETP.LT.AND P1, PT, R105, UR7, !P5 ;  /* 0x0000000769007c0c */ /* 0x000fe2000ef21270 */
[----:B------:R-:W0:Y:S01]  /*a090*/  LDCU UR7, c[0x0][0x398] ;  /* 0x00007300ff0777ac */ /* 0x000e220008000800 */
[----:B---3--:R-:W-:Y:S01]  /*a0a0*/  ISETP.LT.AND P5, PT, R104, UR8, !P5 ;  /* 0x0000000868007c0c */ /* 0x008fe2000efa1270 */
[C-C-:B--2---:R-:W-:Y:S01]  /*a0b0*/  IMAD.WIDE R10, R13.reuse, 0x2, R2.reuse ;  /* 0x000000020d0a7825 */ /* 0x144fe200078e0202 */
[----:B------:R-:W2:Y:S03]  /*a0c0*/  LDCU UR8, c[0x0][0x398] ;  /* 0x00007300ff0877ac */ /* 0x000ea60008000800 */
[----:B------:R-:W-:Y:S02]  /*a0d0*/  VIADD R15, R13, UR4 ;  /* 0x000000040d0f7c36 */ /* 0x000fe40008000000 */
[----:B-1----:R-:W-:Y:S01]  /*a0e0*/  IMAD.WIDE R4, R9, 0x2, R2 ;  /* 0x0000000209047825 */ /* 0x002fe200078e0202 */
[----:B------:R-:W-:-:S03]  /*a0f0*/  PRMT R7, R41, 0x7632, R7 ;  /* 0x0000763229077816 */ /* 0x000fc60000000007 */
[----:B------:R-:W-:Y:S01]  /*a100*/  IMAD.WIDE R8, R9, 0x2, R52 ;  /* 0x0000000209087825 */ /* 0x000fe200078e0234 */
[----:B------:R1:W-:Y:S01]  /*a110*/  @P4 STG.E.U16 desc[UR12][R4.64], R41 ;  /* 0x0000002904004986 */ /* 0x0003e2000c10150c */
[----:B------:R-:W-:Y:S02]  /*a120*/  ISETP.GE.AND P4, PT, R12, UR11, PT ;  /* 0x0000000b0c007c0c */ /* 0x000fe4000bf86270 */
[----:B------:R-:W-:Y:S01]  /*a130*/  VIADD R6, R106, 0x38 ;  /* 0x000000386a067836 */ /* 0x000fe20000000000 */
[----:B------:R3:W-:Y:S01]  /*a140*/  @P6 STG.E.U16 desc[UR12][R8.64], R7 ;  /* 0x0000000708006986 */ /* 0x0007e2000c10150c */
[----:B------:R-:W-:Y:S01]  /*a150*/  ISETP.LT.AND P6, PT, R105, UR9, !P2 ;  /* 0x0000000969007c0c */ /* 0x000fe2000d7c1270 */
[----:B------:R-:W2:Y:S01]  /*a160*/  LDCU UR9, c[0x0][0x398] ;  /* 0x00007300ff0977ac */ /* 0x000ea20008000800 */
[----:B------:R-:W-:Y:S01]  /*a170*/  ISETP.LT.AND P2, PT, R104, UR10, !P2 ;  /* 0x0000000a68007c0c */ /* 0x000fe2000d741270 */
[----:B------:R0:W-:Y:S01]  /*a180*/  @P1 STG.E.U16 desc[UR12][R10.64], R45 ;  /* 0x0000002d0a001986 */ /* 0x0001e2000c10150c */
[----:B------:R-:W-:Y:S01]  /*a190*/  ISETP.GE.AND P1, PT, R6, UR11, PT ;  /* 0x0000000b06007c0c */ /* 0x000fe2000bf26270 */
[----:B------:R-:W2:Y:S01]  /*a1a0*/  LDCU UR10, c[0x0][0x398] ;  /* 0x00007300ff0a77ac */ /* 0x000ea20008000800 */
[----:B------:R-:W-:-:S02]  /*a1b0*/  VIADD R12, R106, 0x39 ;  /* 0x000000396a0c7836 */ /* 0x000fc40000000000 */
[----:B-1----:R-:W-:Y:S01]  /*a1c0*/  IMAD.WIDE R4, R13, 0x2, R52 ;  /* 0x000000020d047825 */ /* 0x002fe200078e0234 */
[----:B---3--:R-:W-:-:S03]  /*a1d0*/  PRMT R9, R45, 0x7632, R9 ;  /* 0x000076322d097816 */ /* 0x008fc60000000009 */
[C---:B------:R-:W-:Y:S02]  /*a1e0*/  VIADD R13, R15.reuse, UR4 ;  /* 0x000000040f0d7c36 */ /* 0x040fe40008000000 */
[--C-:B------:R-:W-:Y:S01]  /*a1f0*/  IMAD.WIDE R6, R15, 0x2, R2.reuse ;  /* 0x000000020f067825 */ /* 0x100fe200078e0202 */
[----:B------:R1:W-:Y:S01]  /*a200*/  @P5 STG.E.U16 desc[UR12][R4.64], R9 ;  /* 0x0000000904005986 */ /* 0x0003e2000c10150c */
[----:B0-----:R-:W-:Y:S02]  /*a210*/  ISETP.LT.AND P5, PT, R105, UR5, !P0 ;  /* 0x0000000569007c0c */ /* 0x001fe4000c7a1270 */
[----:B------:R-:W-:Y:S01]  /*a220*/  IMAD.WIDE R10, R13, 0x2, R2 ;  /* 0x000000020d0a7825 */ /* 0x000fe200078e0202 */
[----:B----4-:R-:W-:Y:S01]  /*a230*/  ISETP.LT.AND P0, PT, R104, UR6, !P0 ;  /* 0x0000000668007c0c */ /* 0x010fe2000c701270 */
[----:B------:R0:W-:Y:S01]  /*a240*/  @P6 STG.E.U16 desc[UR12][R6.64], R42 ;  /* 0x0000002a06006986 */ /* 0x0001e2000c10150c */
[----:B------:R-:W3:Y:S01]  /*a250*/  LDCU UR5, c[0x0][0x398] ;  /* 0x00007300ff0577ac */ /* 0x000ee20008000800 */
[----:B------:R-:W-:-:S02]  /*a260*/  ISETP.GE.AND P6, PT, R12, UR11, PT ;  /* 0x0000000b0c007c0c */ /* 0x000fc4000bfc6270 */
[----:B------:R-:W-:Y:S01]  /*a270*/  PRMT R12, R47, 0x7632, R12 ;  /* 0x000076322f0c7816 */ /* 0x000fe2000000000c */
[----:B------:R-:W4:Y:S01]  /*a280*/  LDCU UR6, c[0x0][0x398] ;  /* 0x00007300ff0677ac */ /* 0x000f220008000800 */
[----:B-1----:R-:W-:Y:S01]  /*a290*/  PRMT R5, R42, 0x7632, R5 ;  /* 0x000076322a057816 */ /* 0x002fe20000000005 */
[----:B------:R-:W-:Y:S01]  /*a2a0*/  IMAD.WIDE R8, R15, 0x2, R52 ;  /* 0x000000020f087825 */ /* 0x000fe200078e0234 */
[----:B0-----:R-:W-:-:S03]  /*a2b0*/  PRMT R7, R46, 0x7632, R7 ;  /* 0x000076322e077816 */ /* 0x001fc60000000007 */
[----:B------:R-:W-:Y:S01]  /*a2c0*/  VIADD R6, R106, 0x3a ;  /* 0x0000003a6a067836 */ /* 0x000fe20000000000 */
[----:B------:R0:W-:Y:S04]  /*a2d0*/  @P2 STG.E.U16 desc[UR12][R8.64], R5 ;  /* 0x0000000508002986 */ /* 0x0001e8000c10150c */
[----:B------:R1:W-:Y:S01]  /*a2e0*/  @P5 STG.E.U16 desc[UR12][R10.64], R46 ;  /* 0x0000002e0a005986 */ /* 0x0003e2000c10150c */
[----:B------:R-:W-:Y:S01]  /*a2f0*/  ISETP.LT.AND P5, PT, R105, UR7, !P3 ;  /* 0x0000000769007c0c */ /* 0x000fe2000dfa1270 */
[----:B------:R-:W3:Y:S01]  /*a300*/  LDCU UR7, c[0x0][0x398] ;  /* 0x00007300ff0777ac */ /* 0x000ee20008000800 */
[----:B------:R-:W-:Y:S02]  /*a310*/  ISETP.LT.AND P3, PT, R104, UR14, !P3 ;  /* 0x0000000e68007c0c */ /* 0x000fe4000df61270 */
[----:B------:R-:W-:Y:S01]  /*a320*/  ISETP.GE.AND P2, PT, R6, UR11, PT ;  /* 0x0000000b06007c0c */ /* 0x000fe2000bf46270 */
[----:B------:R-:W3:Y:S01]  /*a330*/  LDCU UR14, c[0x0][0x398] ;  /* 0x00007300ff0e77ac */ /* 0x000ee20008000800 */
[----:B0-----:R-:W-:-:S04]  /*a340*/  IMAD.WIDE R4, R13, 0x2, R52 ;  /* 0x000000020d047825 */ /* 0x001fc800078e0234 */
[----:B------:R-:W-:Y:S01]  /*a350*/  VIADD R13, R13, UR4 ;  /* 0x000000040d0d7c36 */ /* 0x000fe20008000000 */
[----:B------:R0:W-:Y:S01]  /*a360*/  @P0 STG.E.U16 desc[UR12][R4.64], R7 ;  /* 0x0000000704000986 */ /* 0x0001e2000c10150c */
[----:B--2---:R-:W-:Y:S01]  /*a370*/  ISETP.LT.AND P0, PT, R105, UR8, !P4 ;  /* 0x0000000869007c0c */ /* 0x004fe2000e701270 */
[----:B-1----:R-:W-:Y:S01]  /*a380*/  VIADD R10, R106, 0x3b ;  /* 0x0000003b6a0a7836 */ /* 0x002fe20000000000 */
[----:B------:R-:W-:Y:S01]  /*a390*/  ISETP.LT.AND P4, PT, R104, UR9, !P4 ;  /* 0x0000000968007c0c */ /* 0x000fe2000e781270 */
[C---:B------:R-:W-:Y:S01]  /*a3a0*/  IMAD.WIDE R8, R13.reuse, 0x2, R52 ;  /* 0x000000020d087825 */ /* 0x040fe200078e0234 */
[----:B------:R-:W1:Y:S01]  /*a3b0*/  LDCU UR8, c[0x0][0x398] ;  /* 0x00007300ff0877ac */ /* 0x000e620008000800 */
[----:B------:R-:W2:Y:S02]  /*a3c0*/  LDCU UR9, c[0x0][0x398] ;  /* 0x00007300ff0977ac */ /* 0x000ea40008000800 */
[----:B0-----:R-:W-:Y:S01]  /*a3d0*/  IMAD.WIDE R6, R13, 0x2, R2 ;  /* 0x000000020d067825 */ /* 0x001fe200078e0202 */
[----:B------:R-:W-:-:S03]  /*a3e0*/  PRMT R5, R43, 0x7632, R5 ;  /* 0x000076322b057816 */ /* 0x000fc60000000005 */
[----:B------:R-:W-:Y:S01]  /*a3f0*/  VIADD R13, R13, UR4 ;  /* 0x000000040d0d7c36 */ /* 0x000fe20008000000 */
[----:B------:R0:W-:Y:S01]  /*a400*/  @P5 STG.E.U16 desc[UR12][R6.64], R43 ;  /* 0x0000002b06005986 */ /* 0x0001e2000c10150c */
[----:B------:R-:W-:Y:S02]  /*a410*/  ISETP.GE.AND P5, PT, R10, UR11, PT ;  /* 0x0000000b0a007c0c */ /* 0x000fe4000bfa6270 */
[----:B------:R-:W-:Y:S01]  /*a420*/  VIADD R15, R13, UR4 ;  /* 0x000000040d0f7c36 */ /* 0x000fe20008000000 */
[----:B------:R1:W-:Y:S01]  /*a430*/  @P3 STG.E.U16 desc[UR12][R8.64], R5 ;  /* 0x0000000508003986 */ /* 0x0003e2000c10150c */
[----:B------:R-:W-:Y:S01]  /*a440*/  ISETP.LT.AND P3, PT, R105, UR15, !P1 ;  /* 0x0000000f69007c0c */ /* 0x000fe2000cf61270 */
[----:B------:R-:W2:Y:S01]  /*a450*/  LDCU UR15, c[0x0][0x398] ;  /* 0x00007300ff0f77ac */ /* 0x000ea20008000800 */
[----:B---3--:R-:W-:Y:S01]  /*a460*/  ISETP.LT.AND P1, PT, R104, UR5, !P1 ;  /* 0x0000000568007c0c */ /* 0x008fe2000cf21270 */
[--C-:B------:R-:W-:Y:S01]  /*a470*/  IMAD.WIDE R10, R15, 0x2, R52.reuse ;  /* 0x000000020f0a7825 */ /* 0x100fe200078e0234 */
[----:B------:R-:W3:Y:S03]  /*a480*/  LDCU UR5, c[0x0][0x398] ;  /* 0x00007300ff0577ac */ /* 0x000ee60008000800 */
[----:B0-----:R-:W-:-:S04]  /*a490*/  IMAD.WIDE R6, R13, 0x2, R52 ;  /* 0x000000020d067825 */ /* 0x001fc800078e0234 */
[----:B-1----:R-:W-:-:S04]  /*a4a0*/  IMAD.WIDE R4, R13, 0x2, R2 ;  /* 0x000000020d047825 */ /* 0x002fc800078e0202 */
[C---:B------:R-:W-:Y:S01]  /*a4b0*/  IMAD.WIDE R8, R15.reuse, 0x2, R2 ;  /* 0x000000020f087825 */ /* 0x040fe200078e0202 */
[----:B------:R0:W-:Y:S01]  /*a4c0*/  @P0 STG.E.U16 desc[UR12][R4.64], R47 ;  /* 0x0000002f04000986 */ /* 0x0001e2000c10150c */
[----:B------:R-:W-:Y:S02]  /*a4d0*/  ISETP.GE.AND P0, PT, R0, UR11, PT ;  /* 0x0000000b00007c0c */ /* 0x000fe4000bf06270 */
[----:B------:R-:W-:Y:S01]  /*a4e0*/  VIADD R15, R15, UR4 ;  /* 0x000000040f0f7c36 */ /* 0x000fe20008000000 */
[----:B------:R1:W-:Y:S01]  /*a4f0*/  @P4 STG.E.U16 desc[UR12][R6.64], R12 ;  /* 0x0000000c06004986 */ /* 0x0003e2000c10150c */
[C---:B------:R-:W-:Y:S01]  /*a500*/  ISETP.LT.AND P4, PT, R105.reuse, UR16, !P2 ;  /* 0x0000001069007c0c */ /* 0x040fe2000d781270 */
[----:B------:R-:W-:Y:S01]  /*a510*/  VIADD R0, R106, 0x3d ;  /* 0x0000003d6a007836 */ /* 0x000fe20000000000 */
[C---:B------:R-:W-:Y:S01]  /*a520*/  ISETP.LT.AND P2, PT, R104.reuse, UR7, !P2 ;  /* 0x0000000768007c0c */ /* 0x040fe2000d741270 */
[----:B------:R2:W-:Y:S01]  /*a530*/  @P3 STG.E.U16 desc[UR12][R8.64], R48 ;  /* 0x0000003008003986 */ /* 0x0005e2000c10150c */
[----:B------:R-:W-:Y:S01]  /*a540*/  ISETP.LT.AND P3, PT, R105, UR10, !P6 ;  /* 0x0000000a69007c0c */ /* 0x000fe2000f761270 */
[C---:B------:R-:W-:Y:S01]  /*a550*/  VIADD R13, R15.reuse, UR4 ;  /* 0x000000040f0d7c36 */ /* 0x040fe20008000000 */
[----:B----4-:R-:W-:Y:S01]  /*a560*/  ISETP.LT.AND P6, PT, R104, UR6, !P6 ;  /* 0x0000000668007c0c */ /* 0x010fe2000f7c1270 */
[----:B------:R-:W4:Y:S01]  /*a570*/  LDCU UR6, c[0x0][0x398] ;  /* 0x00007300ff0677ac */ /* 0x000f220008000800 */
[----:B0-----:R-:W-:Y:S01]  /*a580*/  PRMT R5, R48, 0x7632, R5 ;  /* 0x0000763230057816 */ /* 0x001fe20000000005 */
[----:B-1----:R-:W-:Y:S01]  /*a590*/  IMAD.WIDE R6, R15, 0x2, R52 ;  /* 0x000000020f067825 */ /* 0x002fe200078e0234 */
[----:B------:R-:W0:Y:S03]  /*a5a0*/  LDCU UR10, c[0x0][0x398] ;  /* 0x00007300ff0a77ac */ /* 0x000e260008000800 */
[----:B------:R1:W-:Y:S01]  /*a5b0*/  @P1 STG.E.U16 desc[UR12][R10.64], R5 ;  /* 0x000000050a001986 */ /* 0x0003e2000c10150c */
[----:B------:R-:W-:Y:S01]  /*a5c0*/  ISETP.GE.AND P1, PT, R0, UR11, PT ;  /* 0x0000000b00007c0c */ /* 0x000fe2000bf26270 */
[----:B--2---:R-:W-:Y:S01]  /*a5d0*/  IMAD.WIDE R8, R13, 0x2, R2 ;  /* 0x000000020d087825 */ /* 0x004fe200078e0202 */
[----:B------:R-:W2:Y:S01]  /*a5e0*/  LDCU UR16, c[0x0][0x398] ;  /* 0x00007300ff1077ac */ /* 0x000ea20008000800 */
[----:B------:R-:W-:-:S02]  /*a5f0*/  PRMT R12, R49, 0x7632, R12 ;  /* 0x00007632310c7816 */ /* 0x000fc4000000000c */
[----:B------:R-:W-:Y:S01]  /*a600*/  VIADD R0, R106, 0x3e ;  /* 0x0000003e6a007836 */ /* 0x000fe20000000000 */
[----:B------:R-:W0:Y:S01]  /*a610*/  LDCU UR7, c[0x0][0x398] ;  /* 0x00007300ff0777ac */ /* 0x000e220008000800 */
[----:B-1----:R-:W-:Y:S01]  /*a620*/  IMAD.WIDE R4, R15, 0x2, R2 ;  /* 0x000000020f047825 */ /* 0x002fe200078e0202 */
        /* <DEDUP_REMOVED lines=8> */
[----:B---3--:R-:W-:Y:S01]  /*a6b0*/  ISETP.LT.AND P0, PT, R104, UR5, !P0 ;  /* 0x0000000568007c0c */ /* 0x008fe2000c701270 */
[----:B------:R3:W-:Y:S01]  /*a6c0*/  @P4 STG.E.U16 desc[UR12][R8.64], R49 ;  /* 0x0000003108004986 */ /* 0x0007e2000c10150c */
[----:B------:R-:W-:-:S02]  /*a6d0*/  ISETP.LT.AND P4, PT, R105, UR14, !P5 ;  /* 0x0000000e69007c0c */ /* 0x000fc4000ef81270 */
[----:B------:R-:W-:Y:S01]  /*a6e0*/  ISETP.LT.AND P5, PT, R104, UR8, !P5 ;  /* 0x0000000868007c0c */ /* 0x000fe2000efa1270 */
[----:B-1----:R-:W-:-:S04]  /*a6f0*/  IMAD.WIDE R4, R13, 0x2, R52 ;  /* 0x000000020d047825 */ /* 0x002fc800078e0234 */
[C---:B0-----:R-:W-:Y:S01]  /*a700*/  IMAD.WIDE R6, R11.reuse, 0x2, R2 ;  /* 0x000000020b067825 */ /* 0x041fe200078e0202 */
[----:B------:R0:W-:Y:S01]  /*a710*/  @P2 STG.E.U16 desc[UR12][R4.64], R12 ;  /* 0x0000000c04002986 */ /* 0x0001e2000c10150c */
[----:B------:R-:W-:Y:S02]  /*a720*/  ISETP.GE.AND P2, PT, R0, UR11, PT ;  /* 0x0000000b00007c0c */ /* 0x000fe4000bf46270 */
[----:B---3--:R-:W-:Y:S01]  /*a730*/  IMAD.WIDE R8, R11, 0x2, R52 ;  /* 0x000000020b087825 */ /* 0x008fe200078e0234 */
[----:B------:R-:W-:Y:S01]  /*a740*/  PRMT R0, R50, 0x7632, R0 ;  /* 0x0000763232007816 */ /* 0x000fe20000000000 */
[----:B------:R-:W-:Y:S01]  /*a750*/  @P4 STG.E.U16 desc[UR12][R6.64], R21 ;  /* 0x0000001506004986 */ /* 0x000fe2000c10150c */
[----:B--2---:R-:W-:Y:S01]  /*a760*/  ISETP.LT.AND P4, PT, R105, UR16, !P2 ;  /* 0x0000001069007c0c */ /* 0x004fe2000d781270 */
[----:B------:R-:W-:Y:S01]  /*a770*/  IMAD.WIDE R10, R15, 0x2, R2 ;  /* 0x000000020f0a7825 */ /* 0x000fe200078e0202 */
[C---:B------:R-:W-:Y:S01]  /*a780*/  ISETP.LT.AND P2, PT, R104.reuse, UR7, !P2 ;  /* 0x0000000768007c0c */ /* 0x040fe2000d741270 */
[----:B------:R1:W-:Y:S01]  /*a790*/  @P5 STG.E.U16 desc[UR12][R8.64], R14 ;  /* 0x0000000e08005986 */ /* 0x0003e2000c10150c */
[----:B----4-:R-:W-:Y:S01]  /*a7a0*/  ISETP.LT.AND P5, PT, R105, UR6, !P3 ;  /* 0x0000000669007c0c */ /* 0x010fe2000dfa1270 */
[----:B------:R-:W-:Y:S01]  /*a7b0*/  VIADD R13, R15, UR4 ;  /* 0x000000040f0d7c36 */ /* 0x000fe20008000000 */
[C---:B------:R-:W-:Y:S01]  /*a7c0*/  ISETP.LT.AND P3, PT, R104.reuse, UR10, !P3 ;  /* 0x0000000a68007c0c */ /* 0x040fe2000df61270 */
[----:B------:R2:W-:Y:S01]  /*a7d0*/  @P6 STG.E.U16 desc[UR12][R10.64], R50 ;  /* 0x000000320a006986 */ /* 0x0005e2000c10150c */
[----:B------:R-:W-:Y:S01]  /*a7e0*/  ISETP.LT.AND P6, PT, R105, UR9, !P1 ;  /* 0x0000000969007c0c */ /* 0x000fe2000cfc1270 */
[----:B------:R-:W-:Y:S01]  /*a7f0*/  VIADD R17, R13, UR4 ;  /* 0x000000040d117c36 */ /* 0x000fe20008000000 */
[----:B------:R-:W-:Y:S01]  /*a800*/  ISETP.LT.AND P1, PT, R104, UR15, !P1 ;  /* 0x0000000f68007c0c */ /* 0x000fe2000cf21270 */
[----:B0-----:R-:W-:-:S04]  /*a810*/  IMAD.WIDE R4, R15, 0x2, R52 ;  /* 0x000000020f047825 */ /* 0x001fc800078e0234 */
[----:B------:R-:W-:Y:S01]  /*a820*/  VIADD R15, R17, UR4 ;  /* 0x00000004110f7c36 */ /* 0x000fe20008000000 */
[----:B-1----:R-:W-:Y:S01]  /*a830*/  PRMT R14, R22, 0x7632, R14 ;  /* 0x00007632160e7816 */ /* 0x002fe2000000000e */
[C---:B------:R-:W-:Y:S01]  /*a840*/  IMAD.WIDE R6, R13.reuse, 0x2, R2 ;  /* 0x000000020d067825 */ /* 0x040fe200078e0202 */
[----:B------:R0:W-:Y:S03]  /*a850*/  @P0 STG.E.U16 desc[UR12][R4.64], R0 ;  /* 0x0000000004000986 */ /* 0x0001e6000c10150c */
[----:B------:R-:W-:Y:S01]  /*a860*/  IMAD.WIDE R8, R13, 0x2, R52 ;  /* 0x000000020d087825 */ /* 0x000fe200078e0234 */
[----:B------:R0:W-:Y:S03]  /*a870*/  @P6 STG.E.U16 desc[UR12][R6.64], R22 ;  /* 0x0000001606006986 */ /* 0x0001e6000c10150c */
[C---:B--2---:R-:W-:Y:S01]  /*a880*/  IMAD.WIDE R10, R17.reuse, 0x2, R2 ;  /* 0x00000002110a7825 */ /* 0x044fe200078e0202 */
[----:B------:R0:W-:Y:S03]  /*a890*/  @P1 STG.E.U16 desc[UR12][R8.64], R14 ;  /* 0x0000000e08001986 */ /* 0x0001e6000c10150c */
[----:B------:R-:W-:Y:S01]  /*a8a0*/  IMAD.WIDE R12, R17, 0x2, R52 ;  /* 0x00000002110c7825 */ /* 0x000fe200078e0234 */
[----:B------:R0:W-:Y:S03]  /*a8b0*/  @P5 STG.E.U16 desc[UR12][R10.64], R51 ;  /* 0x000000330a005986 */ /* 0x0001e6000c10150c */
[----:B------:R-:W-:-:S04]  /*a8c0*/  IMAD.WIDE R2, R15, 0x2, R2 ;  /* 0x000000020f027825 */ /* 0x000fc800078e0202 */
[----:B------:R-:W-:Y:S01]  /*a8d0*/  IMAD.WIDE R52, R15, 0x2, R52 ;  /* 0x000000020f347825 */ /* 0x000fe200078e0234 */
[----:B------:R-:W-:-:S05]  /*a8e0*/  PRMT R15, R51, 0x7632, R15 ;  /* 0x00007632330f7816 */ /* 0x000fca000000000f */
[----:B------:R0:W-:Y:S04]  /*a8f0*/  @P3 STG.E.U16 desc[UR12][R12.64], R15 ;  /* 0x0000000f0c003986 */ /* 0x0001e8000c10150c */
[----:B------:R0:W-:Y:S01]  /*a900*/  @P4 STG.E.U16 desc[UR12][R2.64], R23 ;  /* 0x0000001702004986 */ /* 0x0001e2000c10150c */
[----:B------:R-:W-:Y:S05]  /*a910*/  @!P2 EXIT ;  /* 0x000000000000a94d */ /* 0x000fea0003800000 */
[----:B------:R-:W-:-:S05]  /*a920*/  PRMT R26, R23, 0x7632, R26 ;  /* 0x00007632171a7816 */ /* 0x000fca000000001a */
[----:B------:R-:W-:Y:S01]  /*a930*/  STG.E.U16 desc[UR12][R52.64], R26 ;  /* 0x0000001a34007986 */ /* 0x000fe2000c10150c */
[----:B------:R-:W-:Y:S05]  /*a940*/  EXIT ;  /* 0x000000000000794d */ /* 0x000fea0003800000 */
.L_x_2:
[----:B------:R-:W-:-:S00]  /*a950*/  BRA `(.L_x_2) ;  /* 0xfffffffc00fc7947 */ /* 0x000fc0000383ffff */
[----:B------:R-:W-:-:S00]  /*a960*/  NOP ;  /* 0x0000000000007918 */ /* 0x000fc00000000000 */
        /* <DEDUP_REMOVED lines=9> */
.L_x_3:


//--------------------- .nv.shared.matmul_kernel  --------------------------
	.section	.nv.shared.matmul_kernel,"aw",@nobits
	.sectionflags	@""
	.align	16
	.zero		1024


//--------------------- .nv.shared.reserved.0     --------------------------
	.section	.nv.shared.reserved.0,"aw",@nobits
	.weak		__nv_reservedSMEM_offset_0_alias
	.size		__nv_reservedSMEM_offset_0_alias, 0, 64
	.other		__nv_reservedSMEM_offset_0_alias,@"STO_CUDA_RESERVED_SHARED STV_DEFAULT"
__nv_reservedSMEM_offset_0_alias:
	.zero		0
	.zero		64


//--------------------- .nv.constant0.matmul_kernel --------------------------
	.section	.nv.constant0.matmul_kernel,"a",@progbits
	.sectionflags	@""
	.align	4
.nv.constant0.matmul_kernel:
	.zero		976


//--------------------- SYMBOLS --------------------------

	.type		.nv.reservedSmem.offset0,@object
	.size		.nv.reservedSmem.offset0,0x4
	.type		.nv.reservedSmem.cap,@object
	.size		.nv.reservedSmem.cap,0x4
